//
// Generated by NVIDIA NVVM Compiler
//
// Compiler Build ID: CL-36424714
// Cuda compilation tools, release 13.0, V13.0.88
// Based on NVVM 20.0.0
//

.version 9.0
.target sm_100
.address_size 64

	// .globl	_Z16cooling_functionyffff
.extern .func  (.param .b32 func_retval0) vprintf
(
	.param .b64 vprintf_param_0,
	.param .b64 vprintf_param_1
)
;
.global .align 1 .b8 $str[16] = {80, 114, 105, 109, 101, 105, 114, 111, 32, 99, 97, 115, 111, 32, 10};
.global .align 1 .b8 $str$1[15] = {83, 101, 103, 117, 110, 100, 111, 32, 99, 97, 115, 111, 32, 10};
.global .align 1 .b8 $str$2[16] = {84, 101, 114, 99, 101, 105, 114, 111, 32, 99, 97, 115, 111, 32, 10};
.global .align 1 .b8 $str$3[10] = {118, 52, 32, 61, 32, 37, 108, 102, 10};
.global .align 1 .b8 $str$4[13] = {69, 110, 116, 114, 97, 110, 99, 101, 32, 49, 32, 10};
.global .align 1 .b8 $str$5[30] = {118, 48, 32, 61, 32, 37, 108, 102, 44, 32, 118, 49, 32, 61, 32, 37, 108, 102, 44, 32, 118, 52, 32, 61, 32, 37, 108, 102, 10};
.global .align 1 .b8 $str$6[13] = {69, 110, 116, 114, 97, 110, 99, 101, 32, 50, 32, 10};
.global .align 1 .b8 $str$7[64] = {66, 95, 98, 101, 102, 111, 114, 101, 32, 61, 32, 37, 108, 102, 44, 32, 66, 95, 97, 102, 116, 101, 114, 32, 61, 32, 37, 108, 102, 44, 32, 110, 101, 95, 98, 101, 102, 111, 114, 101, 32, 61, 32, 37, 108, 102, 44, 32, 110, 101, 95, 97, 102, 116, 101, 114, 32, 61, 32, 37, 108, 102, 10};
.global .align 1 .b8 $str$8[82] = {97, 108, 112, 104, 97, 32, 61, 32, 37, 108, 102, 44, 32, 98, 101, 116, 97, 32, 61, 32, 37, 108, 102, 44, 32, 116, 101, 120, 105, 106, 32, 61, 32, 37, 108, 102, 44, 32, 116, 101, 120, 105, 49, 106, 32, 61, 32, 37, 108, 102, 44, 32, 116, 101, 120, 105, 106, 49, 32, 61, 32, 37, 108, 102, 44, 32, 116, 101, 120, 105, 49, 106, 49, 32, 61, 32, 37, 108, 102, 32, 10};
.global .align 1 .b8 $str$9[13] = {69, 110, 116, 114, 97, 110, 99, 101, 32, 51, 32, 10};
.global .align 1 .b8 $str$10[16] = {97, 49, 95, 105, 110, 100, 101, 120, 32, 61, 32, 37, 108, 102, 10};
.global .align 1 .b8 $str$11[26] = {118, 49, 95, 105, 32, 61, 32, 37, 108, 102, 44, 32, 118, 49, 95, 105, 49, 32, 61, 32, 37, 108, 102, 32, 10};
.global .align 1 .b8 $str$12[49] = {97, 108, 112, 104, 97, 32, 61, 32, 37, 108, 102, 44, 32, 116, 101, 120, 32, 98, 101, 102, 111, 114, 101, 32, 61, 32, 37, 108, 102, 44, 32, 116, 101, 120, 32, 97, 102, 116, 101, 114, 32, 61, 32, 37, 108, 102, 32, 10};
.global .align 1 .b8 $str$13[13] = {69, 110, 116, 114, 97, 110, 99, 101, 32, 52, 32, 10};
.global .align 1 .b8 $str$14[30] = {67, 111, 111, 114, 100, 105, 110, 97, 116, 101, 115, 32, 105, 110, 32, 116, 101, 120, 116, 117, 114, 101, 32, 103, 114, 105, 100, 58, 10};
.global .align 1 .b8 $str$15[21] = {67, 111, 111, 108, 105, 110, 103, 32, 118, 97, 108, 117, 101, 32, 61, 32, 37, 108, 102, 10};
.global .align 1 .b8 $str$16[8] = {72, 101, 108, 108, 111, 33, 10};

.visible .entry _Z16cooling_functionyffff(
	.param .u64 _Z16cooling_functionyffff_param_0,
	.param .f32 _Z16cooling_functionyffff_param_1,
	.param .f32 _Z16cooling_functionyffff_param_2,
	.param .f32 _Z16cooling_functionyffff_param_3,
	.param .f32 _Z16cooling_functionyffff_param_4
)
{
	.local .align 16 .b8 	__local_depot0[48];
	.reg .b64 	%SP;
	.reg .b64 	%SPL;
	.reg .pred 	%p<18>;
	.reg .b32 	%r<40>;
	.reg .b32 	%f<122>;
	.reg .b64 	%rd<46>;
	.reg .b64 	%fd<101>;

	mov.u64 	%SPL, __local_depot0;
	cvta.local.u64 	%SP, %SPL;
	ld.param.u64 	%rd2, [_Z16cooling_functionyffff_param_0];
	ld.param.f32 	%f14, [_Z16cooling_functionyffff_param_1];
	ld.param.f32 	%f12, [_Z16cooling_functionyffff_param_2];
	ld.param.f32 	%f13, [_Z16cooling_functionyffff_param_3];
	ld.param.f32 	%f15, [_Z16cooling_functionyffff_param_4];
	add.u64 	%rd3, %SP, 0;
	add.u64 	%rd1, %SPL, 0;
	cvt.f64.f32 	%fd8, %f14;
	add.f64 	%fd9, %fd8, 0dC008000000000000;
	setp.gt.f64 	%p1, %fd9, 0d0000000000000000;
	mul.f64 	%fd10, %fd9, 0d4059000000000000;
	div.rn.f64 	%fd11, %fd10, 0d4014000000000000;
	add.f64 	%fd12, %fd11, 0d3FE0000000000000;
	selp.f64 	%fd13, %fd12, 0d3FE0000000000000, %p1;
	cvt.rn.f32.f64 	%f1, %fd13;
	cvt.f64.f32 	%fd1, %f15;
	setp.geu.f64 	%p2, %fd1, 0d401F1799872522CF;
	setp.leu.f64 	%p3, %fd1, 0d401EE147AE147AE1;
	or.pred  	%p4, %p2, %p3;
	@%p4 bra 	$L__BB0_2;
	mov.u64 	%rd8, $str;
	cvta.global.u64 	%rd9, %rd8;
	{ // callseq 2, 0
	.param .b64 param0;
	st.param.b64 	[param0], %rd9;
	.param .b64 param1;
	st.param.b64 	[param1], 0;
	.param .b32 retval0;
	call.uni (retval0), 
	vprintf, 
	(
	param0, 
	param1
	);
	ld.param.b32 	%r5, [retval0];
	} // callseq 2
	add.f64 	%fd24, %fd1, 0dC000000000000000;
	setp.gt.f64 	%p10, %fd24, 0d0000000000000000;
	mul.f64 	%fd25, %fd24, 0d4059000000000000;
	div.rn.f64 	%fd26, %fd25, 0d402A000000000000;
	cvt.rmi.f64.f64 	%fd27, %fd26;
	add.f64 	%fd28, %fd27, 0d3FE0000000000000;
	selp.f64 	%fd100, %fd28, 0d3FE0000000000000, %p10;
	bra.uni 	$L__BB0_5;
$L__BB0_2:
	setp.leu.f64 	%p5, %fd1, 0d401F1799872522CF;
	setp.geu.f64 	%p6, %fd1, 0d401F666666666666;
	or.pred  	%p7, %p5, %p6;
	@%p7 bra 	$L__BB0_4;
	mov.u64 	%rd6, $str$1;
	cvta.global.u64 	%rd7, %rd6;
	{ // callseq 1, 0
	.param .b64 param0;
	st.param.b64 	[param0], %rd7;
	.param .b64 param1;
	st.param.b64 	[param1], 0;
	.param .b32 retval0;
	call.uni (retval0), 
	vprintf, 
	(
	param0, 
	param1
	);
	ld.param.b32 	%r3, [retval0];
	} // callseq 1
	add.f64 	%fd18, %fd1, 0dC000000000000000;
	setp.gt.f64 	%p9, %fd18, 0d0000000000000000;
	mul.f64 	%fd19, %fd18, 0d4059000000000000;
	div.rn.f64 	%fd20, %fd19, 0d402A000000000000;
	cvt.rmi.f64.f64 	%fd21, %fd20;
	add.f64 	%fd22, %fd21, 0d3FF0000000000000;
	add.f64 	%fd23, %fd22, 0d3FE0000000000000;
	selp.f64 	%fd100, %fd23, 0d3FF8000000000000, %p9;
	bra.uni 	$L__BB0_5;
$L__BB0_4:
	mov.u64 	%rd4, $str$2;
	cvta.global.u64 	%rd5, %rd4;
	{ // callseq 0, 0
	.param .b64 param0;
	st.param.b64 	[param0], %rd5;
	.param .b64 param1;
	st.param.b64 	[param1], 0;
	.param .b32 retval0;
	call.uni (retval0), 
	vprintf, 
	(
	param0, 
	param1
	);
	ld.param.b32 	%r1, [retval0];
	} // callseq 0
	add.f64 	%fd14, %fd1, 0dC000000000000000;
	setp.gt.f64 	%p8, %fd14, 0d0000000000000000;
	mul.f64 	%fd15, %fd14, 0d4059000000000000;
	div.rn.f64 	%fd16, %fd15, 0d402A000000000000;
	add.f64 	%fd17, %fd16, 0d3FE0000000000000;
	selp.f64 	%fd100, %fd17, 0d3FE0000000000000, %p8;
$L__BB0_5:
	cvt.rn.f32.f64 	%f2, %fd100;
	cvt.f64.f32 	%fd6, %f2;
	st.local.f64 	[%rd1], %fd6;
	mov.u64 	%rd10, $str$3;
	cvta.global.u64 	%rd11, %rd10;
	{ // callseq 3, 0
	.param .b64 param0;
	st.param.b64 	[param0], %rd11;
	.param .b64 param1;
	st.param.b64 	[param1], %rd3;
	.param .b32 retval0;
	call.uni (retval0), 
	vprintf, 
	(
	param0, 
	param1
	);
	ld.param.b32 	%r7, [retval0];
	} // callseq 3
	setp.leu.f32 	%p11, %f12, 0f41200000;
	setp.gt.f32 	%p12, %f13, 0f41C80000;
	selp.f32 	%f3, %f12, 0f41200000, %p11;
	max.f32 	%f16, %f3, 0f00000000;
	cvt.f64.f32 	%fd29, %f16;
	mul.f64 	%fd30, %fd29, 0d4059000000000000;
	div.rn.f64 	%fd31, %fd30, 0d4024000000000000;
	cvt.rn.f32.f64 	%f4, %fd31;
	cvt.f64.f32 	%fd32, %f13;
	add.f64 	%fd33, %fd32, 0dC000000000000000;
	selp.f64 	%fd34, 0d4037000000000000, %fd33, %p12;
	selp.f64 	%fd35, %fd34, %fd33, %p11;
	setp.gt.f64 	%p13, %fd35, 0d0000000000000000;
	mul.f64 	%fd36, %fd35, 0d4059000000000000;
	div.rn.f64 	%fd37, %fd36, 0d4037000000000000;
	selp.f64 	%fd7, %fd37, 0d0000000000000000, %p13;
	cvt.rn.f32.f64 	%f5, %fd7;
	cvt.rzi.s32.f32 	%r9, %f4;
	cvt.rn.f32.s32 	%f6, %r9;
	setp.neu.f32 	%p14, %f4, %f6;
	@%p14 bra 	$L__BB0_8;
	cvt.rzi.s32.f32 	%r10, %f5;
	cvt.rn.f32.s32 	%f17, %r10;
	setp.neu.f32 	%p15, %f5, %f17;
	@%p15 bra 	$L__BB0_8;
	mov.u64 	%rd36, $str$4;
	cvta.global.u64 	%rd37, %rd36;
	{ // callseq 14, 0
	.param .b64 param0;
	st.param.b64 	[param0], %rd37;
	.param .b64 param1;
	st.param.b64 	[param1], 0;
	.param .b32 retval0;
	call.uni (retval0), 
	vprintf, 
	(
	param0, 
	param1
	);
	ld.param.b32 	%r32, [retval0];
	} // callseq 14
	cvt.f64.f32 	%fd92, %f3;
	mul.f64 	%fd93, %fd92, 0d4059000000000000;
	div.rn.f64 	%fd94, %fd93, 0d4024000000000000;
	fma.rn.f64 	%fd95, %fd94, 0d4059400000000000, %fd7;
	add.f64 	%fd96, %fd95, 0d3FE0000000000000;
	cvt.rn.f32.f64 	%f117, %fd96;
	cvt.f64.f32 	%fd97, %f1;
	cvt.f64.f32 	%fd98, %f117;
	st.local.v2.f64 	[%rd1], {%fd97, %fd98};
	st.local.f64 	[%rd1+16], %fd6;
	mov.u64 	%rd38, $str$5;
	cvta.global.u64 	%rd39, %rd38;
	{ // callseq 15, 0
	.param .b64 param0;
	st.param.b64 	[param0], %rd39;
	.param .b64 param1;
	st.param.b64 	[param1], %rd3;
	.param .b32 retval0;
	call.uni (retval0), 
	vprintf, 
	(
	param0, 
	param1
	);
	ld.param.b32 	%r34, [retval0];
	} // callseq 15
	tex.3d.v4.f32.f32 	{%f121, %f118, %f119, %f120}, [%rd2, {%f2, %f117, %f1, %f1}];
	bra.uni 	$L__BB0_13;
$L__BB0_8:
	setp.eq.f32 	%p16, %f4, %f6;
	@%p16 bra 	$L__BB0_12;
	cvt.rzi.s32.f32 	%r17, %f5;
	cvt.rn.f32.s32 	%f41, %r17;
	setp.eq.f32 	%p17, %f5, %f41;
	@%p17 bra 	$L__BB0_11;
	mov.u64 	%rd29, $str$6;
	cvta.global.u64 	%rd30, %rd29;
	{ // callseq 11, 0
	.param .b64 param0;
	st.param.b64 	[param0], %rd30;
	.param .b64 param1;
	st.param.b64 	[param1], 0;
	.param .b32 retval0;
	call.uni (retval0), 
	vprintf, 
	(
	param0, 
	param1
	);
	ld.param.b32 	%r26, [retval0];
	} // callseq 11
	cvt.rmi.f32.f32 	%f65, %f4;
	cvt.rmi.f32.f32 	%f66, %f5;
	cvt.rmi.f64.f64 	%fd67, %fd7;
	cvt.f64.f32 	%fd68, %f3;
	mul.f64 	%fd69, %fd68, 0d4059000000000000;
	div.rn.f64 	%fd70, %fd69, 0d4024000000000000;
	cvt.rmi.f64.f64 	%fd71, %fd70;
	fma.rn.f64 	%fd72, %fd71, 0d4059400000000000, %fd67;
	add.f64 	%fd73, %fd72, 0d3FE0000000000000;
	cvt.rn.f32.f64 	%f67, %fd73;
	add.f64 	%fd74, %fd67, 0d3FF0000000000000;
	fma.rn.f64 	%fd75, %fd71, 0d4059400000000000, %fd74;
	add.f64 	%fd76, %fd75, 0d3FE0000000000000;
	cvt.rn.f32.f64 	%f68, %fd76;
	add.f64 	%fd77, %fd71, 0d3FF0000000000000;
	fma.rn.f64 	%fd78, %fd77, 0d4059400000000000, %fd67;
	add.f64 	%fd79, %fd78, 0d3FE0000000000000;
	cvt.rn.f32.f64 	%f69, %fd79;
	fma.rn.f64 	%fd80, %fd77, 0d4059400000000000, %fd74;
	add.f64 	%fd81, %fd80, 0d3FE0000000000000;
	cvt.rn.f32.f64 	%f70, %fd81;
	cvt.f64.f32 	%fd82, %f65;
	add.f32 	%f71, %f65, 0f3F800000;
	cvt.f64.f32 	%fd83, %f71;
	cvt.f64.f32 	%fd84, %f66;
	add.f32 	%f72, %f66, 0f3F800000;
	cvt.f64.f32 	%fd85, %f72;
	st.local.v2.f64 	[%rd1], {%fd82, %fd83};
	st.local.v2.f64 	[%rd1+16], {%fd84, %fd85};
	mov.u64 	%rd31, $str$7;
	cvta.global.u64 	%rd32, %rd31;
	add.u64 	%rd33, %SP, 0;
	{ // callseq 12, 0
	.param .b64 param0;
	st.param.b64 	[param0], %rd32;
	.param .b64 param1;
	st.param.b64 	[param1], %rd33;
	.param .b32 retval0;
	call.uni (retval0), 
	vprintf, 
	(
	param0, 
	param1
	);
	ld.param.b32 	%r28, [retval0];
	} // callseq 12
	tex.3d.v4.f32.f32 	{%f73, %f74, %f75, %f76}, [%rd2, {%f2, %f67, %f1, %f1}];
	cvt.f64.f32 	%fd86, %f73;
	tex.3d.v4.f32.f32 	{%f77, %f78, %f79, %f80}, [%rd2, {%f2, %f68, %f1, %f1}];
	cvt.f64.f32 	%fd87, %f77;
	tex.3d.v4.f32.f32 	{%f81, %f82, %f83, %f84}, [%rd2, {%f2, %f69, %f1, %f1}];
	cvt.f64.f32 	%fd88, %f81;
	tex.3d.v4.f32.f32 	{%f85, %f86, %f87, %f88}, [%rd2, {%f2, %f70, %f1, %f1}];
	sub.f32 	%f89, %f4, %f65;
	sub.f32 	%f90, %f5, %f66;
	cvt.f64.f32 	%fd89, %f89;
	cvt.f64.f32 	%fd90, %f90;
	cvt.f64.f32 	%fd91, %f85;
	st.local.v2.f64 	[%rd1], {%fd89, %fd90};
	st.local.v2.f64 	[%rd1+16], {%fd86, %fd87};
	st.local.v2.f64 	[%rd1+32], {%fd88, %fd91};
	mov.u64 	%rd34, $str$8;
	cvta.global.u64 	%rd35, %rd34;
	{ // callseq 13, 0
	.param .b64 param0;
	st.param.b64 	[param0], %rd35;
	.param .b64 param1;
	st.param.b64 	[param1], %rd33;
	.param .b32 retval0;
	call.uni (retval0), 
	vprintf, 
	(
	param0, 
	param1
	);
	ld.param.b32 	%r30, [retval0];
	} // callseq 13
	mov.f32 	%f91, 0f3F800000;
	sub.f32 	%f92, %f91, %f89;
	sub.f32 	%f93, %f91, %f90;
	mul.f32 	%f94, %f92, %f93;
	tex.3d.v4.f32.f32 	{%f95, %f96, %f97, %f98}, [%rd2, {%f2, %f67, %f1, %f1}];
	mul.f32 	%f99, %f89, %f93;
	tex.3d.v4.f32.f32 	{%f100, %f101, %f102, %f103}, [%rd2, {%f2, %f68, %f1, %f1}];
	mul.f32 	%f104, %f99, %f100;
	fma.rn.f32 	%f105, %f94, %f95, %f104;
	mul.f32 	%f106, %f90, %f92;
	tex.3d.v4.f32.f32 	{%f107, %f108, %f109, %f110}, [%rd2, {%f2, %f69, %f1, %f1}];
	fma.rn.f32 	%f111, %f106, %f107, %f105;
	mul.f32 	%f112, %f89, %f90;
	tex.3d.v4.f32.f32 	{%f113, %f114, %f115, %f116}, [%rd2, {%f2, %f70, %f1, %f1}];
	fma.rn.f32 	%f121, %f112, %f113, %f111;
	bra.uni 	$L__BB0_13;
$L__BB0_11:
	mov.u64 	%rd20, $str$9;
	cvta.global.u64 	%rd21, %rd20;
	{ // callseq 7, 0
	.param .b64 param0;
	st.param.b64 	[param0], %rd21;
	.param .b64 param1;
	st.param.b64 	[param1], 0;
	.param .b32 retval0;
	call.uni (retval0), 
	vprintf, 
	(
	param0, 
	param1
	);
	ld.param.b32 	%r18, [retval0];
	} // callseq 7
	cvt.f64.f32 	%fd52, %f4;
	st.local.f64 	[%rd1], %fd52;
	mov.u64 	%rd22, $str$10;
	cvta.global.u64 	%rd23, %rd22;
	{ // callseq 8, 0
	.param .b64 param0;
	st.param.b64 	[param0], %rd23;
	.param .b64 param1;
	st.param.b64 	[param1], %rd3;
	.param .b32 retval0;
	call.uni (retval0), 
	vprintf, 
	(
	param0, 
	param1
	);
	ld.param.b32 	%r20, [retval0];
	} // callseq 8
	cvt.f64.f32 	%fd53, %f3;
	mul.f64 	%fd54, %fd53, 0d4059000000000000;
	div.rn.f64 	%fd55, %fd54, 0d4024000000000000;
	cvt.rmi.f64.f64 	%fd56, %fd55;
	fma.rn.f64 	%fd57, %fd56, 0d4059400000000000, %fd7;
	add.f64 	%fd58, %fd57, 0d3FE0000000000000;
	cvt.rn.f32.f64 	%f42, %fd58;
	add.f64 	%fd59, %fd56, 0d3FF0000000000000;
	fma.rn.f64 	%fd60, %fd59, 0d4059400000000000, %fd7;
	add.f64 	%fd61, %fd60, 0d3FE0000000000000;
	cvt.rn.f32.f64 	%f43, %fd61;
	cvt.f64.f32 	%fd62, %f42;
	cvt.f64.f32 	%fd63, %f43;
	st.local.v2.f64 	[%rd1], {%fd62, %fd63};
	mov.u64 	%rd25, $str$11;
	cvta.global.u64 	%rd26, %rd25;
	{ // callseq 9, 0
	.param .b64 param0;
	st.param.b64 	[param0], %rd26;
	.param .b64 param1;
	st.param.b64 	[param1], %rd3;
	.param .b32 retval0;
	call.uni (retval0), 
	vprintf, 
	(
	param0, 
	param1
	);
	ld.param.b32 	%r22, [retval0];
	} // callseq 9
	tex.3d.v4.f32.f32 	{%f44, %f45, %f46, %f47}, [%rd2, {%f2, %f42, %f1, %f1}];
	cvt.f64.f32 	%fd64, %f44;
	tex.3d.v4.f32.f32 	{%f48, %f49, %f50, %f51}, [%rd2, {%f2, %f43, %f1, %f1}];
	cvt.rmi.f32.f32 	%f52, %f4;
	sub.f32 	%f53, %f4, %f52;
	cvt.f64.f32 	%fd65, %f53;
	cvt.f64.f32 	%fd66, %f48;
	st.local.v2.f64 	[%rd1], {%fd65, %fd64};
	st.local.f64 	[%rd1+16], %fd66;
	mov.u64 	%rd27, $str$12;
	cvta.global.u64 	%rd28, %rd27;
	{ // callseq 10, 0
	.param .b64 param0;
	st.param.b64 	[param0], %rd28;
	.param .b64 param1;
	st.param.b64 	[param1], %rd3;
	.param .b32 retval0;
	call.uni (retval0), 
	vprintf, 
	(
	param0, 
	param1
	);
	ld.param.b32 	%r24, [retval0];
	} // callseq 10
	mov.f32 	%f54, 0f3F800000;
	sub.f32 	%f55, %f54, %f53;
	tex.3d.v4.f32.f32 	{%f56, %f57, %f58, %f59}, [%rd2, {%f2, %f42, %f1, %f1}];
	tex.3d.v4.f32.f32 	{%f60, %f61, %f62, %f63}, [%rd2, {%f2, %f43, %f1, %f1}];
	mul.f32 	%f64, %f53, %f60;
	fma.rn.f32 	%f121, %f55, %f56, %f64;
	bra.uni 	$L__BB0_13;
$L__BB0_12:
	mov.u64 	%rd13, $str$13;
	cvta.global.u64 	%rd14, %rd13;
	{ // callseq 4, 0
	.param .b64 param0;
	st.param.b64 	[param0], %rd14;
	.param .b64 param1;
	st.param.b64 	[param1], 0;
	.param .b32 retval0;
	call.uni (retval0), 
	vprintf, 
	(
	param0, 
	param1
	);
	ld.param.b32 	%r11, [retval0];
	} // callseq 4
	cvt.rmi.f64.f64 	%fd38, %fd7;
	cvt.f64.f32 	%fd39, %f3;
	mul.f64 	%fd40, %fd39, 0d4059000000000000;
	div.rn.f64 	%fd41, %fd40, 0d4024000000000000;
	fma.rn.f64 	%fd42, %fd41, 0d4059400000000000, %fd38;
	add.f64 	%fd43, %fd42, 0d3FE0000000000000;
	cvt.rn.f32.f64 	%f18, %fd43;
	add.f64 	%fd44, %fd38, 0d3FF0000000000000;
	fma.rn.f64 	%fd45, %fd41, 0d4059400000000000, %fd44;
	add.f64 	%fd46, %fd45, 0d3FE0000000000000;
	cvt.rn.f32.f64 	%f19, %fd46;
	cvt.f64.f32 	%fd47, %f18;
	cvt.f64.f32 	%fd48, %f19;
	st.local.v2.f64 	[%rd1], {%fd47, %fd48};
	mov.u64 	%rd15, $str$11;
	cvta.global.u64 	%rd16, %rd15;
	{ // callseq 5, 0
	.param .b64 param0;
	st.param.b64 	[param0], %rd16;
	.param .b64 param1;
	st.param.b64 	[param1], %rd3;
	.param .b32 retval0;
	call.uni (retval0), 
	vprintf, 
	(
	param0, 
	param1
	);
	ld.param.b32 	%r13, [retval0];
	} // callseq 5
	tex.3d.v4.f32.f32 	{%f20, %f21, %f22, %f23}, [%rd2, {%f2, %f18, %f1, %f1}];
	cvt.f64.f32 	%fd49, %f20;
	tex.3d.v4.f32.f32 	{%f24, %f25, %f26, %f27}, [%rd2, {%f2, %f19, %f1, %f1}];
	cvt.rmi.f32.f32 	%f28, %f5;
	sub.f32 	%f29, %f5, %f28;
	cvt.f64.f32 	%fd50, %f29;
	cvt.f64.f32 	%fd51, %f24;
	st.local.v2.f64 	[%rd1], {%fd50, %fd49};
	st.local.f64 	[%rd1+16], %fd51;
	mov.u64 	%rd18, $str$12;
	cvta.global.u64 	%rd19, %rd18;
	{ // callseq 6, 0
	.param .b64 param0;
	st.param.b64 	[param0], %rd19;
	.param .b64 param1;
	st.param.b64 	[param1], %rd3;
	.param .b32 retval0;
	call.uni (retval0), 
	vprintf, 
	(
	param0, 
	param1
	);
	ld.param.b32 	%r15, [retval0];
	} // callseq 6
	mov.f32 	%f30, 0f3F800000;
	sub.f32 	%f31, %f30, %f29;
	tex.3d.v4.f32.f32 	{%f32, %f33, %f34, %f35}, [%rd2, {%f2, %f18, %f1, %f1}];
	tex.3d.v4.f32.f32 	{%f36, %f37, %f38, %f39}, [%rd2, {%f2, %f19, %f1, %f1}];
	mul.f32 	%f40, %f29, %f36;
	fma.rn.f32 	%f121, %f31, %f32, %f40;
$L__BB0_13:
	cvt.f64.f32 	%fd99, %f121;
	mov.u64 	%rd41, $str$14;
	cvta.global.u64 	%rd42, %rd41;
	{ // callseq 16, 0
	.param .b64 param0;
	st.param.b64 	[param0], %rd42;
	.param .b64 param1;
	st.param.b64 	[param1], 0;
	.param .b32 retval0;
	call.uni (retval0), 
	vprintf, 
	(
	param0, 
	param1
	);
	ld.param.b32 	%r36, [retval0];
	} // callseq 16
	st.local.f64 	[%rd1], %fd99;
	mov.u64 	%rd43, $str$15;
	cvta.global.u64 	%rd44, %rd43;
	add.u64 	%rd45, %SP, 0;
	{ // callseq 17, 0
	.param .b64 param0;
	st.param.b64 	[param0], %rd44;
	.param .b64 param1;
	st.param.b64 	[param1], %rd45;
	.param .b32 retval0;
	call.uni (retval0), 
	vprintf, 
	(
	param0, 
	param1
	);
	ld.param.b32 	%r38, [retval0];
	} // callseq 17
	ret;

}
	// .globl	_Z23cooling_function_marcelyfPdS_S_
.visible .entry _Z23cooling_function_marcelyfPdS_S_(
	.param .u64 _Z23cooling_function_marcelyfPdS_S__param_0,
	.param .f32 _Z23cooling_function_marcelyfPdS_S__param_1,
	.param .u64 .ptr .align 1 _Z23cooling_function_marcelyfPdS_S__param_2,
	.param .u64 .ptr .align 1 _Z23cooling_function_marcelyfPdS_S__param_3,
	.param .u64 .ptr .align 1 _Z23cooling_function_marcelyfPdS_S__param_4
)
{
	.reg .pred 	%p<18>;
	.reg .b32 	%r<94>;
	.reg .b32 	%f<31>;
	.reg .b64 	%rd<16>;
	.reg .b64 	%fd<179>;

	ld.param.u64 	%rd5, [_Z23cooling_function_marcelyfPdS_S__param_0];
	ld.param.f32 	%f3, [_Z23cooling_function_marcelyfPdS_S__param_1];
	ld.param.u64 	%rd7, [_Z23cooling_function_marcelyfPdS_S__param_3];
	ld.param.u64 	%rd8, [_Z23cooling_function_marcelyfPdS_S__param_4];
	cvta.to.global.u64 	%rd1, %rd8;
	cvta.to.global.u64 	%rd2, %rd7;
	cvt.f64.f32 	%fd28, %f3;
	mul.f64 	%fd1, %fd28, 0d3AE9BBD25BC98409;
	setp.lt.f32 	%p1, %f3, 0f00800000;
	mul.f32 	%f4, %f3, 0f4B000000;
	selp.f32 	%f5, %f4, %f3, %p1;
	selp.f32 	%f6, 0fC1B80000, 0f00000000, %p1;
	mov.b32 	%r32, %f5;
	add.s32 	%r33, %r32, -1059760811;
	and.b32  	%r34, %r33, -8388608;
	sub.s32 	%r35, %r32, %r34;
	mov.b32 	%f7, %r35;
	cvt.rn.f32.s32 	%f8, %r34;
	fma.rn.f32 	%f9, %f8, 0f34000000, %f6;
	add.f32 	%f10, %f7, 0fBF800000;
	fma.rn.f32 	%f11, %f10, 0fBE055027, 0f3E1039F6;
	fma.rn.f32 	%f12, %f11, %f10, 0fBDF8CDCC;
	fma.rn.f32 	%f13, %f12, %f10, 0f3E0F2955;
	fma.rn.f32 	%f14, %f13, %f10, 0fBE2AD8B9;
	fma.rn.f32 	%f15, %f14, %f10, 0f3E4CED0B;
	fma.rn.f32 	%f16, %f15, %f10, 0fBE7FFF22;
	fma.rn.f32 	%f17, %f16, %f10, 0f3EAAAA78;
	fma.rn.f32 	%f18, %f17, %f10, 0fBF000000;
	mul.f32 	%f19, %f10, %f18;
	fma.rn.f32 	%f20, %f19, %f10, %f10;
	fma.rn.f32 	%f21, %f9, 0f3F317218, %f20;
	setp.gt.u32 	%p2, %r32, 2139095039;
	fma.rn.f32 	%f22, %f5, 0f7F800000, 0f7F800000;
	selp.f32 	%f23, %f22, %f21, %p2;
	setp.eq.f32 	%p3, %f5, 0f00000000;
	mul.f32 	%f24, %f23, 0f3EDE5BD9;
	selp.f32 	%f25, 0fFF800000, %f24, %p3;
	cvt.f64.f32 	%fd29, %f25;
	add.f64 	%fd30, %fd29, 0dC014000000000000;
	mul.f64 	%fd31, %fd30, 0d4059000000000000;
	div.rn.f64 	%fd32, %fd31, 0d4008000000000000;
	mov.f64 	%fd33, 0d3FE0000000000000;
	copysign.f64 	%fd34, %fd32, %fd33;
	add.rz.f64 	%fd35, %fd32, %fd34;
	cvt.rzi.f64.f64 	%fd36, %fd35;
	add.f64 	%fd37, %fd36, 0d3FE0000000000000;
	div.rn.f64 	%fd38, %fd37, 0d4059400000000000;
	cvt.rn.f32.f64 	%f1, %fd38;
	mov.b32 	%r36, 1127219200;
	mov.b32 	%r37, -2147483648;
	mov.b64 	%fd2, {%r37, %r36};
	mov.b32 	%r83, 0;
$L__BB1_1:
	ld.param.u64 	%rd14, [_Z23cooling_function_marcelyfPdS_S__param_2];
	cvta.to.global.u64 	%rd9, %rd14;
	mul.wide.u32 	%rd10, %r83, 8;
	add.s64 	%rd11, %rd9, %rd10;
	ld.global.f64 	%fd39, [%rd11];
	div.rn.f64 	%fd40, %fd39, %fd1;
	mul.f64 	%fd3, %fd40, 0d3C7FD5EBE5413AE7;
	{
	.reg .b32 %temp; 
	mov.b64 	{%temp, %r39}, %fd40;
	}
	{
	.reg .b32 %temp; 
	mov.b64 	{%r40, %temp}, %fd40;
	}
	setp.lt.s32 	%p4, %r39, 1048576;
	mul.f64 	%fd41, %fd40, 0d4350000000000000;
	{
	.reg .b32 %temp; 
	mov.b64 	{%temp, %r41}, %fd41;
	}
	{
	.reg .b32 %temp; 
	mov.b64 	{%r42, %temp}, %fd41;
	}
	mul.lo.s32 	%r84, %r83, 20;
	selp.f64 	%fd42, %fd41, %fd40, %p4;
	selp.b32 	%r43, %r41, %r39, %p4;
	selp.b32 	%r44, %r42, %r40, %p4;
	add.s32 	%r3, %r43, -1;
	fma.rn.f64 	%fd43, %fd42, 0d7FF0000000000000, 0d7FF0000000000000;
	{
	.reg .b32 %temp; 
	mov.b64 	{%temp, %r45}, %fd42;
	}
	and.b32  	%r46, %r45, 2147483647;
	setp.eq.s32 	%p5, %r46, 0;
	selp.f64 	%fd4, 0dFFF0000000000000, %fd43, %p5;
	selp.b32 	%r47, -1077, -1023, %p4;
	shr.u32 	%r48, %r43, 20;
	add.s32 	%r4, %r47, %r48;
	and.b32  	%r49, %r43, 1048575;
	or.b32  	%r5, %r49, 1072693248;
	mov.b64 	%fd5, {%r44, %r5};
	{
	.reg .b32 %temp; 
	mov.b64 	{%r50, %temp}, %fd5;
	}
	{
	.reg .b32 %temp; 
	mov.b64 	{%temp, %r51}, %fd5;
	}
	add.s32 	%r52, %r51, -1048576;
	mov.b64 	%fd6, {%r50, %r52};
	mov.b32 	%r85, 0;
	mov.u64 	%rd15, %rd2;
$L__BB1_2:
	setp.gt.u32 	%p6, %r3, 2146435070;
	ld.global.f64 	%fd176, [%rd15];
	mul.f64 	%fd44, %fd3, %fd176;
	sqrt.rn.f64 	%fd173, %fd44;
	mov.f64 	%fd172, %fd4;
	@%p6 bra 	$L__BB1_4;
	setp.gt.u32 	%p7, %r5, 1073127582;
	selp.f64 	%fd45, %fd6, %fd5, %p7;
	selp.u32 	%r53, 1, 0, %p7;
	add.s32 	%r54, %r4, %r53;
	add.f64 	%fd46, %fd45, 0dBFF0000000000000;
	add.f64 	%fd47, %fd45, 0d3FF0000000000000;
	rcp.approx.ftz.f64 	%fd48, %fd47;
	neg.f64 	%fd49, %fd47;
	fma.rn.f64 	%fd50, %fd49, %fd48, 0d3FF0000000000000;
	fma.rn.f64 	%fd51, %fd50, %fd50, %fd50;
	fma.rn.f64 	%fd52, %fd51, %fd48, %fd48;
	mul.f64 	%fd53, %fd46, %fd52;
	fma.rn.f64 	%fd54, %fd46, %fd52, %fd53;
	mul.f64 	%fd55, %fd54, %fd54;
	fma.rn.f64 	%fd56, %fd55, 0d3EB1380B3AE80F1E, 0d3ED0EE258B7A8B04;
	fma.rn.f64 	%fd57, %fd56, %fd55, 0d3EF3B2669F02676F;
	fma.rn.f64 	%fd58, %fd57, %fd55, 0d3F1745CBA9AB0956;
	fma.rn.f64 	%fd59, %fd58, %fd55, 0d3F3C71C72D1B5154;
	fma.rn.f64 	%fd60, %fd59, %fd55, 0d3F624924923BE72D;
	fma.rn.f64 	%fd61, %fd60, %fd55, 0d3F8999999999A3C4;
	fma.rn.f64 	%fd62, %fd61, %fd55, 0d3FB5555555555554;
	sub.f64 	%fd63, %fd46, %fd54;
	add.f64 	%fd64, %fd63, %fd63;
	neg.f64 	%fd65, %fd54;
	fma.rn.f64 	%fd66, %fd65, %fd46, %fd64;
	mul.f64 	%fd67, %fd52, %fd66;
	mul.f64 	%fd68, %fd55, %fd62;
	fma.rn.f64 	%fd69, %fd68, %fd54, %fd67;
	xor.b32  	%r55, %r54, -2147483648;
	mov.b32 	%r56, 1127219200;
	mov.b64 	%fd70, {%r55, %r56};
	sub.f64 	%fd71, %fd70, %fd2;
	fma.rn.f64 	%fd72, %fd71, 0d3FE62E42FEFA39EF, %fd54;
	fma.rn.f64 	%fd73, %fd71, 0dBFE62E42FEFA39EF, %fd72;
	sub.f64 	%fd74, %fd73, %fd54;
	sub.f64 	%fd75, %fd69, %fd74;
	fma.rn.f64 	%fd76, %fd71, 0d3C7ABC9E3B39803F, %fd75;
	add.f64 	%fd172, %fd72, %fd76;
$L__BB1_4:
	mul.f64 	%fd77, %fd172, 0d3C695355BAAAFAD3;
	fma.rn.f64 	%fd78, %fd172, 0d3FDBCB7B1526E50E, %fd77;
	add.f64 	%fd79, %fd78, 0dC020000000000000;
	mul.f64 	%fd80, %fd79, 0d4059000000000000;
	div.rn.f64 	%fd81, %fd80, 0d402E000000000000;
	mov.f64 	%fd82, 0d3FE0000000000000;
	copysign.f64 	%fd83, %fd81, %fd82;
	add.rz.f64 	%fd84, %fd81, %fd83;
	cvt.rzi.f64.f64 	%fd11, %fd84;
	{
	.reg .b32 %temp; 
	mov.b64 	{%temp, %r86}, %fd173;
	}
	{
	.reg .b32 %temp; 
	mov.b64 	{%r87, %temp}, %fd173;
	}
	setp.gt.s32 	%p8, %r86, 1048575;
	mov.b32 	%r88, -1023;
	@%p8 bra 	$L__BB1_6;
	mul.f64 	%fd173, %fd173, 0d4350000000000000;
	{
	.reg .b32 %temp; 
	mov.b64 	{%temp, %r86}, %fd173;
	}
	{
	.reg .b32 %temp; 
	mov.b64 	{%r87, %temp}, %fd173;
	}
	mov.b32 	%r88, -1077;
$L__BB1_6:
	add.s32 	%r59, %r86, -1;
	setp.gt.u32 	%p9, %r59, 2146435070;
	@%p9 bra 	$L__BB1_10;
	shr.u32 	%r62, %r86, 20;
	add.s32 	%r89, %r88, %r62;
	and.b32  	%r63, %r86, 1048575;
	or.b32  	%r64, %r63, 1072693248;
	mov.b64 	%fd174, {%r87, %r64};
	setp.lt.u32 	%p11, %r64, 1073127583;
	@%p11 bra 	$L__BB1_9;
	{
	.reg .b32 %temp; 
	mov.b64 	{%r65, %temp}, %fd174;
	}
	{
	.reg .b32 %temp; 
	mov.b64 	{%temp, %r66}, %fd174;
	}
	add.s32 	%r67, %r66, -1048576;
	mov.b64 	%fd174, {%r65, %r67};
	add.s32 	%r89, %r89, 1;
$L__BB1_9:
	add.f64 	%fd86, %fd174, 0dBFF0000000000000;
	add.f64 	%fd87, %fd174, 0d3FF0000000000000;
	rcp.approx.ftz.f64 	%fd88, %fd87;
	neg.f64 	%fd89, %fd87;
	fma.rn.f64 	%fd90, %fd89, %fd88, 0d3FF0000000000000;
	fma.rn.f64 	%fd91, %fd90, %fd90, %fd90;
	fma.rn.f64 	%fd92, %fd91, %fd88, %fd88;
	mul.f64 	%fd93, %fd86, %fd92;
	fma.rn.f64 	%fd94, %fd86, %fd92, %fd93;
	mul.f64 	%fd95, %fd94, %fd94;
	fma.rn.f64 	%fd96, %fd95, 0d3EB1380B3AE80F1E, 0d3ED0EE258B7A8B04;
	fma.rn.f64 	%fd97, %fd96, %fd95, 0d3EF3B2669F02676F;
	fma.rn.f64 	%fd98, %fd97, %fd95, 0d3F1745CBA9AB0956;
	fma.rn.f64 	%fd99, %fd98, %fd95, 0d3F3C71C72D1B5154;
	fma.rn.f64 	%fd100, %fd99, %fd95, 0d3F624924923BE72D;
	fma.rn.f64 	%fd101, %fd100, %fd95, 0d3F8999999999A3C4;
	fma.rn.f64 	%fd102, %fd101, %fd95, 0d3FB5555555555554;
	sub.f64 	%fd103, %fd86, %fd94;
	add.f64 	%fd104, %fd103, %fd103;
	neg.f64 	%fd105, %fd94;
	fma.rn.f64 	%fd106, %fd105, %fd86, %fd104;
	mul.f64 	%fd107, %fd92, %fd106;
	mul.f64 	%fd108, %fd95, %fd102;
	fma.rn.f64 	%fd109, %fd108, %fd94, %fd107;
	xor.b32  	%r68, %r89, -2147483648;
	mov.b32 	%r69, 1127219200;
	mov.b64 	%fd110, {%r68, %r69};
	sub.f64 	%fd111, %fd110, %fd2;
	fma.rn.f64 	%fd112, %fd111, 0d3FE62E42FEFA39EF, %fd94;
	fma.rn.f64 	%fd113, %fd111, 0dBFE62E42FEFA39EF, %fd112;
	sub.f64 	%fd114, %fd113, %fd94;
	sub.f64 	%fd115, %fd109, %fd114;
	fma.rn.f64 	%fd116, %fd111, 0d3C7ABC9E3B39803F, %fd115;
	add.f64 	%fd175, %fd112, %fd116;
	bra.uni 	$L__BB1_11;
$L__BB1_10:
	fma.rn.f64 	%fd85, %fd173, 0d7FF0000000000000, 0d7FF0000000000000;
	{
	.reg .b32 %temp; 
	mov.b64 	{%temp, %r60}, %fd173;
	}
	and.b32  	%r61, %r60, 2147483647;
	setp.eq.s32 	%p10, %r61, 0;
	selp.f64 	%fd175, 0dFFF0000000000000, %fd85, %p10;
$L__BB1_11:
	mul.f64 	%fd117, %fd175, 0d3C695355BAAAFAD3;
	fma.rn.f64 	%fd118, %fd175, 0d3FDBCB7B1526E50E, %fd117;
	mul.f64 	%fd119, %fd118, 0d4059000000000000;
	div.rn.f64 	%fd120, %fd119, 0d4024000000000000;
	mov.f64 	%fd121, 0d3FE0000000000000;
	copysign.f64 	%fd122, %fd120, %fd121;
	add.rz.f64 	%fd123, %fd120, %fd122;
	cvt.rzi.f64.f64 	%fd124, %fd123;
	add.f64 	%fd125, %fd11, 0d3FE0000000000000;
	fma.rn.f64 	%fd126, %fd124, 0d4059400000000000, %fd125;
	div.rn.f64 	%fd127, %fd126, 0d40C3EC8000000000;
	cvt.rn.f32.f64 	%f2, %fd127;
	{
	.reg .b32 %temp; 
	mov.b64 	{%temp, %r90}, %fd176;
	}
	{
	.reg .b32 %temp; 
	mov.b64 	{%r91, %temp}, %fd176;
	}
	setp.gt.s32 	%p12, %r90, 1048575;
	mov.b32 	%r92, -1023;
	@%p12 bra 	$L__BB1_13;
	mul.f64 	%fd176, %fd176, 0d4350000000000000;
	{
	.reg .b32 %temp; 
	mov.b64 	{%temp, %r90}, %fd176;
	}
	{
	.reg .b32 %temp; 
	mov.b64 	{%r91, %temp}, %fd176;
	}
	mov.b32 	%r92, -1077;
$L__BB1_13:
	add.s32 	%r72, %r90, -1;
	setp.gt.u32 	%p13, %r72, 2146435070;
	@%p13 bra 	$L__BB1_17;
	shr.u32 	%r75, %r90, 20;
	add.s32 	%r93, %r92, %r75;
	and.b32  	%r76, %r90, 1048575;
	or.b32  	%r77, %r76, 1072693248;
	mov.b64 	%fd177, {%r91, %r77};
	setp.lt.u32 	%p15, %r77, 1073127583;
	@%p15 bra 	$L__BB1_16;
	{
	.reg .b32 %temp; 
	mov.b64 	{%r78, %temp}, %fd177;
	}
	{
	.reg .b32 %temp; 
	mov.b64 	{%temp, %r79}, %fd177;
	}
	add.s32 	%r80, %r79, -1048576;
	mov.b64 	%fd177, {%r78, %r80};
	add.s32 	%r93, %r93, 1;
$L__BB1_16:
	add.f64 	%fd129, %fd177, 0dBFF0000000000000;
	add.f64 	%fd130, %fd177, 0d3FF0000000000000;
	rcp.approx.ftz.f64 	%fd131, %fd130;
	neg.f64 	%fd132, %fd130;
	fma.rn.f64 	%fd133, %fd132, %fd131, 0d3FF0000000000000;
	fma.rn.f64 	%fd134, %fd133, %fd133, %fd133;
	fma.rn.f64 	%fd135, %fd134, %fd131, %fd131;
	mul.f64 	%fd136, %fd129, %fd135;
	fma.rn.f64 	%fd137, %fd129, %fd135, %fd136;
	mul.f64 	%fd138, %fd137, %fd137;
	fma.rn.f64 	%fd139, %fd138, 0d3EB1380B3AE80F1E, 0d3ED0EE258B7A8B04;
	fma.rn.f64 	%fd140, %fd139, %fd138, 0d3EF3B2669F02676F;
	fma.rn.f64 	%fd141, %fd140, %fd138, 0d3F1745CBA9AB0956;
	fma.rn.f64 	%fd142, %fd141, %fd138, 0d3F3C71C72D1B5154;
	fma.rn.f64 	%fd143, %fd142, %fd138, 0d3F624924923BE72D;
	fma.rn.f64 	%fd144, %fd143, %fd138, 0d3F8999999999A3C4;
	fma.rn.f64 	%fd145, %fd144, %fd138, 0d3FB5555555555554;
	sub.f64 	%fd146, %fd129, %fd137;
	add.f64 	%fd147, %fd146, %fd146;
	neg.f64 	%fd148, %fd137;
	fma.rn.f64 	%fd149, %fd148, %fd129, %fd147;
	mul.f64 	%fd150, %fd135, %fd149;
	mul.f64 	%fd151, %fd138, %fd145;
	fma.rn.f64 	%fd152, %fd151, %fd137, %fd150;
	xor.b32  	%r81, %r93, -2147483648;
	mov.b32 	%r82, 1127219200;
	mov.b64 	%fd153, {%r81, %r82};
	sub.f64 	%fd154, %fd153, %fd2;
	fma.rn.f64 	%fd155, %fd154, 0d3FE62E42FEFA39EF, %fd137;
	fma.rn.f64 	%fd156, %fd154, 0dBFE62E42FEFA39EF, %fd155;
	sub.f64 	%fd157, %fd156, %fd137;
	sub.f64 	%fd158, %fd152, %fd157;
	fma.rn.f64 	%fd159, %fd154, 0d3C7ABC9E3B39803F, %fd158;
	add.f64 	%fd178, %fd155, %fd159;
	bra.uni 	$L__BB1_18;
$L__BB1_17:
	fma.rn.f64 	%fd128, %fd176, 0d7FF0000000000000, 0d7FF0000000000000;
	{
	.reg .b32 %temp; 
	mov.b64 	{%temp, %r73}, %fd176;
	}
	and.b32  	%r74, %r73, 2147483647;
	setp.eq.s32 	%p14, %r74, 0;
	selp.f64 	%fd178, 0dFFF0000000000000, %fd128, %p14;
$L__BB1_18:
	mul.f64 	%fd160, %fd178, 0d3C695355BAAAFAD3;
	fma.rn.f64 	%fd161, %fd178, 0d3FDBCB7B1526E50E, %fd160;
	add.f64 	%fd162, %fd161, 0dC000000000000000;
	mul.f64 	%fd163, %fd162, 0d4059000000000000;
	div.rn.f64 	%fd164, %fd163, 0d402A000000000000;
	mov.f64 	%fd165, 0d3FE0000000000000;
	copysign.f64 	%fd166, %fd164, %fd165;
	add.rz.f64 	%fd167, %fd164, %fd166;
	cvt.rzi.f64.f64 	%fd168, %fd167;
	add.f64 	%fd169, %fd168, 0d3FE0000000000000;
	div.rn.f64 	%fd170, %fd169, 0d4059400000000000;
	cvt.rn.f32.f64 	%f26, %fd170;
	tex.3d.v4.f32.f32 	{%f27, %f28, %f29, %f30}, [%rd5, {%f26, %f2, %f1, %f1}];
	cvt.f64.f32 	%fd171, %f27;
	mul.wide.u32 	%rd12, %r84, 8;
	add.s64 	%rd13, %rd1, %rd12;
	st.global.f64 	[%rd13], %fd171;
	add.s32 	%r85, %r85, 1;
	add.s32 	%r84, %r84, 1;
	add.s64 	%rd15, %rd15, 8;
	setp.ne.s32 	%p16, %r85, 20;
	@%p16 bra 	$L__BB1_2;
	add.s32 	%r83, %r83, 1;
	setp.ne.s32 	%p17, %r83, 20;
	@%p17 bra 	$L__BB1_1;
	ret;

}
	// .globl	_Z21cooling_function_testyPdS_S_S_S_S_S_
.visible .entry _Z21cooling_function_testyPdS_S_S_S_S_S_(
	.param .u64 _Z21cooling_function_testyPdS_S_S_S_S_S__param_0,
	.param .u64 .ptr .align 1 _Z21cooling_function_testyPdS_S_S_S_S_S__param_1,
	.param .u64 .ptr .align 1 _Z21cooling_function_testyPdS_S_S_S_S_S__param_2,
	.param .u64 .ptr .align 1 _Z21cooling_function_testyPdS_S_S_S_S_S__param_3,
	.param .u64 .ptr .align 1 _Z21cooling_function_testyPdS_S_S_S_S_S__param_4,
	.param .u64 .ptr .align 1 _Z21cooling_function_testyPdS_S_S_S_S_S__param_5,
	.param .u64 .ptr .align 1 _Z21cooling_function_testyPdS_S_S_S_S_S__param_6,
	.param .u64 .ptr .align 1 _Z21cooling_function_testyPdS_S_S_S_S_S__param_7
)
{
	.reg .pred 	%p<22>;
	.reg .b32 	%r<8>;
	.reg .b32 	%f<88>;
	.reg .b64 	%rd<29>;
	.reg .b64 	%fd<74>;

	ld.param.u64 	%rd16, [_Z21cooling_function_testyPdS_S_S_S_S_S__param_0];
	ld.param.u64 	%rd17, [_Z21cooling_function_testyPdS_S_S_S_S_S__param_1];
	ld.param.u64 	%rd18, [_Z21cooling_function_testyPdS_S_S_S_S_S__param_2];
	ld.param.u64 	%rd19, [_Z21cooling_function_testyPdS_S_S_S_S_S__param_3];
	ld.param.u64 	%rd20, [_Z21cooling_function_testyPdS_S_S_S_S_S__param_4];
	ld.param.u64 	%rd21, [_Z21cooling_function_testyPdS_S_S_S_S_S__param_7];
	cvta.to.global.u64 	%rd28, %rd21;
	cvta.to.global.u64 	%rd27, %rd19;
	cvta.to.global.u64 	%rd26, %rd18;
	cvta.to.global.u64 	%rd25, %rd20;
	cvta.to.global.u64 	%rd24, %rd17;
	mov.b32 	%r7, 0;
$L__BB2_1:
	ld.global.f64 	%fd18, [%rd24];
	add.f64 	%fd19, %fd18, 0dC008000000000000;
	setp.gt.f64 	%p1, %fd19, 0d0000000000000000;
	mul.f64 	%fd20, %fd19, 0d4059000000000000;
	div.rn.f64 	%fd21, %fd20, 0d4014000000000000;
	add.f64 	%fd22, %fd21, 0d3FE0000000000000;
	selp.f64 	%fd1, %fd22, 0d3FE0000000000000, %p1;
	ld.global.f64 	%fd2, [%rd25];
	setp.geu.f64 	%p2, %fd2, 0d401F1799872522CF;
	setp.leu.f64 	%p3, %fd2, 0d401EE147AE147AE1;
	or.pred  	%p4, %p2, %p3;
	@%p4 bra 	$L__BB2_3;
	add.f64 	%fd31, %fd2, 0dC000000000000000;
	setp.gt.f64 	%p10, %fd31, 0d0000000000000000;
	mul.f64 	%fd32, %fd31, 0d4059000000000000;
	div.rn.f64 	%fd33, %fd32, 0d402A000000000000;
	cvt.rmi.f64.f64 	%fd34, %fd33;
	selp.f64 	%fd71, %fd34, 0d0000000000000000, %p10;
	bra.uni 	$L__BB2_6;
$L__BB2_3:
	setp.leu.f64 	%p5, %fd2, 0d401F1799872522CF;
	setp.geu.f64 	%p6, %fd2, 0d401F666666666666;
	or.pred  	%p7, %p5, %p6;
	@%p7 bra 	$L__BB2_5;
	add.f64 	%fd26, %fd2, 0dC000000000000000;
	setp.gt.f64 	%p9, %fd26, 0d0000000000000000;
	mul.f64 	%fd27, %fd26, 0d4059000000000000;
	div.rn.f64 	%fd28, %fd27, 0d402A000000000000;
	cvt.rmi.f64.f64 	%fd29, %fd28;
	add.f64 	%fd30, %fd29, 0d3FF0000000000000;
	selp.f64 	%fd71, %fd30, 0d3FF0000000000000, %p9;
	bra.uni 	$L__BB2_6;
$L__BB2_5:
	add.f64 	%fd23, %fd2, 0dC000000000000000;
	setp.gt.f64 	%p8, %fd23, 0d0000000000000000;
	mul.f64 	%fd24, %fd23, 0d4059000000000000;
	div.rn.f64 	%fd25, %fd24, 0d402A000000000000;
	selp.f64 	%fd71, %fd25, 0d0000000000000000, %p8;
$L__BB2_6:
	add.f64 	%fd7, %fd71, 0d3FE0000000000000;
	ld.global.f64 	%fd73, [%rd26];
	setp.leu.f64 	%p11, %fd73, 0d4024000000000000;
	@%p11 bra 	$L__BB2_8;
	mov.b64 	%rd23, 4621819117588971520;
	st.global.u64 	[%rd26], %rd23;
	ld.global.f64 	%fd72, [%rd27];
	mov.f64 	%fd73, 0d4024000000000000;
	bra.uni 	$L__BB2_10;
$L__BB2_8:
	ld.global.f64 	%fd72, [%rd27];
	setp.leu.f64 	%p12, %fd72, 0d4039000000000000;
	@%p12 bra 	$L__BB2_10;
	mov.b64 	%rd22, 4627730092099895296;
	st.global.u64 	[%rd27], %rd22;
	ld.global.f64 	%fd73, [%rd26];
	mov.f64 	%fd72, 0d4039000000000000;
$L__BB2_10:
	setp.gt.f64 	%p13, %fd73, 0d0000000000000000;
	mul.f64 	%fd37, %fd73, 0d4059000000000000;
	div.rn.f64 	%fd14, %fd37, 0d4024000000000000;
	selp.f64 	%fd38, %fd14, 0d0000000000000000, %p13;
	cvt.rn.f32.f64 	%f1, %fd38;
	add.f64 	%fd15, %fd72, 0dC000000000000000;
	setp.gt.f64 	%p14, %fd15, 0d0000000000000000;
	mul.f64 	%fd39, %fd15, 0d4059000000000000;
	div.rn.f64 	%fd16, %fd39, 0d4037000000000000;
	selp.f64 	%fd17, %fd16, 0d0000000000000000, %p14;
	cvt.rn.f32.f64 	%f2, %fd17;
	cvt.rzi.s32.f32 	%r4, %f1;
	cvt.rn.f32.s32 	%f3, %r4;
	setp.neu.f32 	%p15, %f1, %f3;
	@%p15 bra 	$L__BB2_13;
	cvt.rzi.s32.f32 	%r5, %f2;
	cvt.rn.f32.s32 	%f9, %r5;
	setp.neu.f32 	%p16, %f2, %f9;
	@%p16 bra 	$L__BB2_13;
	fma.rn.f64 	%fd68, %fd14, 0d4059400000000000, %fd17;
	add.f64 	%fd69, %fd68, 0d3FE0000000000000;
	cvt.rn.f32.f64 	%f81, %fd7;
	cvt.rn.f32.f64 	%f82, %fd69;
	cvt.rn.f32.f64 	%f83, %fd1;
	tex.3d.v4.f32.f32 	{%f87, %f84, %f85, %f86}, [%rd16, {%f81, %f82, %f83, %f83}];
	bra.uni 	$L__BB2_18;
$L__BB2_13:
	setp.eq.f32 	%p17, %f1, %f3;
	@%p17 bra 	$L__BB2_17;
	cvt.rzi.s32.f32 	%r6, %f2;
	cvt.rn.f32.s32 	%f27, %r6;
	setp.eq.f32 	%p19, %f2, %f27;
	@%p19 bra 	$L__BB2_16;
	cvt.rmi.f64.f64 	%fd54, %fd16;
	selp.f64 	%fd55, %fd54, 0d0000000000000000, %p14;
	cvt.rmi.f64.f64 	%fd56, %fd14;
	fma.rn.f64 	%fd57, %fd56, 0d4059400000000000, %fd55;
	add.f64 	%fd58, %fd57, 0d3FE0000000000000;
	cvt.rn.f32.f64 	%f45, %fd58;
	add.f64 	%fd59, %fd54, 0d3FF0000000000000;
	selp.f64 	%fd60, %fd59, 0d3FF0000000000000, %p14;
	fma.rn.f64 	%fd61, %fd56, 0d4059400000000000, %fd60;
	add.f64 	%fd62, %fd61, 0d3FE0000000000000;
	cvt.rn.f32.f64 	%f46, %fd62;
	add.f64 	%fd63, %fd56, 0d3FF0000000000000;
	fma.rn.f64 	%fd64, %fd63, 0d4059400000000000, %fd55;
	add.f64 	%fd65, %fd64, 0d3FE0000000000000;
	cvt.rn.f32.f64 	%f47, %fd65;
	fma.rn.f64 	%fd66, %fd63, 0d4059400000000000, %fd60;
	add.f64 	%fd67, %fd66, 0d3FE0000000000000;
	cvt.rn.f32.f64 	%f48, %fd67;
	cvt.rn.f32.f64 	%f49, %fd7;
	cvt.rn.f32.f64 	%f50, %fd1;
	tex.3d.v4.f32.f32 	{%f51, %f52, %f53, %f54}, [%rd16, {%f49, %f45, %f50, %f50}];
	cvt.rmi.f32.f32 	%f55, %f2;
	cvt.rmi.f32.f32 	%f56, %f1;
	sub.f32 	%f57, %f2, %f55;
	sub.f32 	%f58, %f1, %f56;
	mov.f32 	%f59, 0f3F800000;
	sub.f32 	%f60, %f59, %f57;
	sub.f32 	%f61, %f59, %f58;
	mul.f32 	%f62, %f61, %f60;
	mul.f32 	%f63, %f61, %f57;
	tex.3d.v4.f32.f32 	{%f64, %f65, %f66, %f67}, [%rd16, {%f49, %f46, %f50, %f50}];
	mul.f32 	%f68, %f63, %f64;
	fma.rn.f32 	%f69, %f62, %f51, %f68;
	mul.f32 	%f70, %f58, %f60;
	tex.3d.v4.f32.f32 	{%f71, %f72, %f73, %f74}, [%rd16, {%f49, %f47, %f50, %f50}];
	fma.rn.f32 	%f75, %f70, %f71, %f69;
	mul.f32 	%f76, %f58, %f57;
	tex.3d.v4.f32.f32 	{%f77, %f78, %f79, %f80}, [%rd16, {%f49, %f48, %f50, %f50}];
	fma.rn.f32 	%f87, %f76, %f77, %f75;
	bra.uni 	$L__BB2_18;
$L__BB2_16:
	cvt.rmi.f64.f64 	%fd48, %fd14;
	fma.rn.f64 	%fd49, %fd48, 0d4059400000000000, %fd17;
	add.f64 	%fd50, %fd49, 0d3FE0000000000000;
	cvt.rn.f32.f64 	%f28, %fd50;
	add.f64 	%fd51, %fd48, 0d3FF0000000000000;
	fma.rn.f64 	%fd52, %fd51, 0d4059400000000000, %fd17;
	add.f64 	%fd53, %fd52, 0d3FE0000000000000;
	cvt.rn.f32.f64 	%f29, %fd53;
	cvt.rn.f32.f64 	%f30, %fd7;
	cvt.rn.f32.f64 	%f31, %fd1;
	tex.3d.v4.f32.f32 	{%f32, %f33, %f34, %f35}, [%rd16, {%f30, %f28, %f31, %f31}];
	cvt.rmi.f32.f32 	%f36, %f1;
	sub.f32 	%f37, %f1, %f36;
	mov.f32 	%f38, 0f3F800000;
	sub.f32 	%f39, %f38, %f37;
	tex.3d.v4.f32.f32 	{%f40, %f41, %f42, %f43}, [%rd16, {%f30, %f29, %f31, %f31}];
	mul.f32 	%f44, %f37, %f40;
	fma.rn.f32 	%f87, %f39, %f32, %f44;
	bra.uni 	$L__BB2_18;
$L__BB2_17:
	cvt.rmi.f64.f64 	%fd40, %fd16;
	selp.f64 	%fd41, %fd40, 0d0000000000000000, %p14;
	fma.rn.f64 	%fd42, %fd14, 0d4059400000000000, %fd41;
	add.f64 	%fd43, %fd42, 0d3FE0000000000000;
	cvt.rn.f32.f64 	%f10, %fd43;
	add.f64 	%fd44, %fd40, 0d3FF0000000000000;
	selp.f64 	%fd45, %fd44, 0d3FF0000000000000, %p14;
	fma.rn.f64 	%fd46, %fd14, 0d4059400000000000, %fd45;
	add.f64 	%fd47, %fd46, 0d3FE0000000000000;
	cvt.rn.f32.f64 	%f11, %fd47;
	cvt.rn.f32.f64 	%f12, %fd7;
	cvt.rn.f32.f64 	%f13, %fd1;
	tex.3d.v4.f32.f32 	{%f14, %f15, %f16, %f17}, [%rd16, {%f12, %f10, %f13, %f13}];
	cvt.rmi.f32.f32 	%f18, %f2;
	sub.f32 	%f19, %f2, %f18;
	mov.f32 	%f20, 0f3F800000;
	sub.f32 	%f21, %f20, %f19;
	tex.3d.v4.f32.f32 	{%f22, %f23, %f24, %f25}, [%rd16, {%f12, %f11, %f13, %f13}];
	mul.f32 	%f26, %f19, %f22;
	fma.rn.f32 	%f87, %f21, %f14, %f26;
$L__BB2_18:
	cvt.f64.f32 	%fd70, %f87;
	st.global.f64 	[%rd28], %fd70;
	add.s32 	%r7, %r7, 1;
	add.s64 	%rd28, %rd28, 8;
	add.s64 	%rd27, %rd27, 8;
	add.s64 	%rd26, %rd26, 8;
	add.s64 	%rd25, %rd25, 8;
	add.s64 	%rd24, %rd24, 8;
	setp.ne.s32 	%p21, %r7, 72192;
	@%p21 bra 	$L__BB2_1;
	ret;

}
	// .globl	_Z21global_memory_readingPdS_S_S_S_S_S_S_S_S_
.visible .entry _Z21global_memory_readingPdS_S_S_S_S_S_S_S_S_(
	.param .u64 .ptr .align 1 _Z21global_memory_readingPdS_S_S_S_S_S_S_S_S__param_0,
	.param .u64 .ptr .align 1 _Z21global_memory_readingPdS_S_S_S_S_S_S_S_S__param_1,
	.param .u64 .ptr .align 1 _Z21global_memory_readingPdS_S_S_S_S_S_S_S_S__param_2,
	.param .u64 .ptr .align 1 _Z21global_memory_readingPdS_S_S_S_S_S_S_S_S__param_3,
	.param .u64 .ptr .align 1 _Z21global_memory_readingPdS_S_S_S_S_S_S_S_S__param_4,
	.param .u64 .ptr .align 1 _Z21global_memory_readingPdS_S_S_S_S_S_S_S_S__param_5,
	.param .u64 .ptr .align 1 _Z21global_memory_readingPdS_S_S_S_S_S_S_S_S__param_6,
	.param .u64 .ptr .align 1 _Z21global_memory_readingPdS_S_S_S_S_S_S_S_S__param_7,
	.param .u64 .ptr .align 1 _Z21global_memory_readingPdS_S_S_S_S_S_S_S_S__param_8,
	.param .u64 .ptr .align 1 _Z21global_memory_readingPdS_S_S_S_S_S_S_S_S__param_9
)
{
	.reg .pred 	%p<21>;
	.reg .b32 	%r<95>;
	.reg .b64 	%rd<61>;
	.reg .b64 	%fd<34>;

	ld.param.u64 	%rd11, [_Z21global_memory_readingPdS_S_S_S_S_S_S_S_S__param_2];
	ld.param.u64 	%rd12, [_Z21global_memory_readingPdS_S_S_S_S_S_S_S_S__param_3];
	ld.param.u64 	%rd13, [_Z21global_memory_readingPdS_S_S_S_S_S_S_S_S__param_5];
	ld.param.u64 	%rd14, [_Z21global_memory_readingPdS_S_S_S_S_S_S_S_S__param_6];
	ld.param.u64 	%rd15, [_Z21global_memory_readingPdS_S_S_S_S_S_S_S_S__param_7];
	ld.param.u64 	%rd16, [_Z21global_memory_readingPdS_S_S_S_S_S_S_S_S__param_8];
	ld.param.u64 	%rd17, [_Z21global_memory_readingPdS_S_S_S_S_S_S_S_S__param_9];
	cvta.to.global.u64 	%rd1, %rd17;
	cvta.to.global.u64 	%rd2, %rd16;
	cvta.to.global.u64 	%rd3, %rd15;
	cvta.to.global.u64 	%rd4, %rd12;
	cvta.to.global.u64 	%rd5, %rd14;
	cvta.to.global.u64 	%rd6, %rd11;
	cvta.to.global.u64 	%rd7, %rd13;
	mov.b32 	%r79, 0;
$L__BB3_1:
	ld.param.u64 	%rd57, [_Z21global_memory_readingPdS_S_S_S_S_S_S_S_S__param_0];
	cvta.to.global.u64 	%rd18, %rd57;
	mul.wide.u32 	%rd19, %r79, 8;
	add.s64 	%rd20, %rd18, %rd19;
	ld.global.f64 	%fd1, [%rd20];
	mov.b32 	%r81, 0;
	mov.b32 	%r80, 100;
$L__BB3_2:
	ld.param.u64 	%rd59, [_Z21global_memory_readingPdS_S_S_S_S_S_S_S_S__param_4];
	sub.s32 	%r43, %r80, %r81;
	shr.u32 	%r44, %r43, 31;
	add.s32 	%r45, %r43, %r44;
	shr.s32 	%r46, %r45, 1;
	add.s32 	%r82, %r46, %r81;
	cvta.to.global.u64 	%rd21, %rd59;
	mul.wide.s32 	%rd22, %r82, 8;
	add.s64 	%rd23, %rd21, %rd22;
	ld.global.f64 	%fd2, [%rd23];
	setp.eq.f64 	%p1, %fd2, %fd1;
	@%p1 bra 	$L__BB3_5;
	setp.lt.f64 	%p2, %fd2, %fd1;
	add.s32 	%r47, %r82, 1;
	add.s32 	%r48, %r82, -1;
	selp.b32 	%r81, %r47, %r81, %p2;
	selp.b32 	%r80, %r80, %r48, %p2;
	setp.le.s32 	%p3, %r81, %r80;
	@%p3 bra 	$L__BB3_2;
	ld.param.u64 	%rd60, [_Z21global_memory_readingPdS_S_S_S_S_S_S_S_S__param_4];
	cvta.to.global.u64 	%rd24, %rd60;
	mul.wide.s32 	%rd25, %r81, 8;
	add.s64 	%rd26, %rd24, %rd25;
	ld.global.f64 	%fd9, [%rd26];
	sub.f64 	%fd10, %fd9, %fd1;
	abs.f64 	%fd11, %fd10;
	mul.wide.s32 	%rd27, %r80, 8;
	add.s64 	%rd28, %rd24, %rd27;
	ld.global.f64 	%fd12, [%rd28];
	sub.f64 	%fd13, %fd12, %fd1;
	abs.f64 	%fd14, %fd13;
	setp.lt.f64 	%p4, %fd11, %fd14;
	selp.b32 	%r82, %r81, %r80, %p4;
$L__BB3_5:
	mul.lo.s32 	%r9, %r82, 101;
	mov.b32 	%r83, 0;
$L__BB3_6:
	ld.param.u64 	%rd58, [_Z21global_memory_readingPdS_S_S_S_S_S_S_S_S__param_1];
	cvta.to.global.u64 	%rd29, %rd58;
	mul.wide.u32 	%rd30, %r83, 8;
	add.s64 	%rd31, %rd29, %rd30;
	ld.global.f64 	%fd3, [%rd31];
	mov.b32 	%r85, 0;
	mov.b32 	%r84, 100;
$L__BB3_7:
	sub.s32 	%r52, %r84, %r85;
	shr.u32 	%r53, %r52, 31;
	add.s32 	%r54, %r52, %r53;
	shr.s32 	%r55, %r54, 1;
	add.s32 	%r86, %r55, %r85;
	mul.wide.s32 	%rd32, %r86, 8;
	add.s64 	%rd33, %rd7, %rd32;
	ld.global.f64 	%fd4, [%rd33];
	setp.eq.f64 	%p5, %fd4, %fd3;
	@%p5 bra 	$L__BB3_10;
	setp.lt.f64 	%p6, %fd4, %fd3;
	add.s32 	%r56, %r86, 1;
	add.s32 	%r57, %r86, -1;
	selp.b32 	%r85, %r56, %r85, %p6;
	selp.b32 	%r84, %r84, %r57, %p6;
	setp.le.s32 	%p7, %r85, %r84;
	@%p7 bra 	$L__BB3_7;
	mul.wide.s32 	%rd34, %r85, 8;
	add.s64 	%rd35, %rd7, %rd34;
	ld.global.f64 	%fd15, [%rd35];
	sub.f64 	%fd16, %fd15, %fd3;
	abs.f64 	%fd17, %fd16;
	mul.wide.s32 	%rd36, %r84, 8;
	add.s64 	%rd37, %rd7, %rd36;
	ld.global.f64 	%fd18, [%rd37];
	sub.f64 	%fd19, %fd18, %fd3;
	abs.f64 	%fd20, %fd19;
	setp.lt.f64 	%p8, %fd17, %fd20;
	selp.b32 	%r86, %r85, %r84, %p8;
$L__BB3_10:
	add.s32 	%r59, %r86, %r9;
	mul.lo.s32 	%r18, %r59, 101;
	mov.b32 	%r87, 0;
$L__BB3_11:
	mul.wide.u32 	%rd38, %r87, 8;
	add.s64 	%rd39, %rd6, %rd38;
	ld.global.f64 	%fd5, [%rd39];
	mov.b32 	%r89, 0;
	mov.b32 	%r88, 100;
$L__BB3_12:
	sub.s32 	%r62, %r88, %r89;
	shr.u32 	%r63, %r62, 31;
	add.s32 	%r64, %r62, %r63;
	shr.s32 	%r65, %r64, 1;
	add.s32 	%r90, %r65, %r89;
	mul.wide.s32 	%rd40, %r90, 8;
	add.s64 	%rd41, %rd5, %rd40;
	ld.global.f64 	%fd6, [%rd41];
	setp.eq.f64 	%p9, %fd6, %fd5;
	@%p9 bra 	$L__BB3_15;
	setp.lt.f64 	%p10, %fd6, %fd5;
	add.s32 	%r66, %r90, 1;
	add.s32 	%r67, %r90, -1;
	selp.b32 	%r89, %r66, %r89, %p10;
	selp.b32 	%r88, %r88, %r67, %p10;
	setp.le.s32 	%p11, %r89, %r88;
	@%p11 bra 	$L__BB3_12;
	mul.wide.s32 	%rd42, %r89, 8;
	add.s64 	%rd43, %rd5, %rd42;
	ld.global.f64 	%fd21, [%rd43];
	sub.f64 	%fd22, %fd21, %fd5;
	abs.f64 	%fd23, %fd22;
	mul.wide.s32 	%rd44, %r88, 8;
	add.s64 	%rd45, %rd5, %rd44;
	ld.global.f64 	%fd24, [%rd45];
	sub.f64 	%fd25, %fd24, %fd5;
	abs.f64 	%fd26, %fd25;
	setp.lt.f64 	%p12, %fd23, %fd26;
	selp.b32 	%r90, %r89, %r88, %p12;
$L__BB3_15:
	add.s32 	%r69, %r90, %r18;
	mul.lo.s32 	%r27, %r69, 101;
	mov.b32 	%r91, 0;
$L__BB3_16:
	mul.wide.u32 	%rd46, %r91, 8;
	add.s64 	%rd47, %rd4, %rd46;
	ld.global.f64 	%fd7, [%rd47];
	mov.b32 	%r93, 0;
	mov.b32 	%r92, 100;
$L__BB3_17:
	sub.s32 	%r72, %r92, %r93;
	shr.u32 	%r73, %r72, 31;
	add.s32 	%r74, %r72, %r73;
	shr.s32 	%r75, %r74, 1;
	add.s32 	%r94, %r75, %r93;
	mul.wide.s32 	%rd48, %r94, 8;
	add.s64 	%rd49, %rd3, %rd48;
	ld.global.f64 	%fd8, [%rd49];
	setp.eq.f64 	%p13, %fd8, %fd7;
	@%p13 bra 	$L__BB3_20;
	setp.lt.f64 	%p14, %fd8, %fd7;
	add.s32 	%r76, %r94, 1;
	add.s32 	%r77, %r94, -1;
	selp.b32 	%r93, %r76, %r93, %p14;
	selp.b32 	%r92, %r92, %r77, %p14;
	setp.le.s32 	%p15, %r93, %r92;
	@%p15 bra 	$L__BB3_17;
	mul.wide.s32 	%rd50, %r93, 8;
	add.s64 	%rd51, %rd3, %rd50;
	ld.global.f64 	%fd27, [%rd51];
	sub.f64 	%fd28, %fd27, %fd7;
	abs.f64 	%fd29, %fd28;
	mul.wide.s32 	%rd52, %r92, 8;
	add.s64 	%rd53, %rd3, %rd52;
	ld.global.f64 	%fd30, [%rd53];
	sub.f64 	%fd31, %fd30, %fd7;
	abs.f64 	%fd32, %fd31;
	setp.lt.f64 	%p16, %fd29, %fd32;
	selp.b32 	%r94, %r93, %r92, %p16;
$L__BB3_20:
	add.s32 	%r78, %r94, %r27;
	mul.wide.s32 	%rd54, %r78, 8;
	add.s64 	%rd55, %rd2, %rd54;
	ld.global.f64 	%fd33, [%rd55];
	add.s64 	%rd56, %rd1, %rd54;
	st.global.f64 	[%rd56], %fd33;
	add.s32 	%r91, %r91, 1;
	setp.ne.s32 	%p17, %r91, 130;
	@%p17 bra 	$L__BB3_16;
	add.s32 	%r87, %r87, 1;
	setp.ne.s32 	%p18, %r87, 130;
	@%p18 bra 	$L__BB3_11;
	add.s32 	%r83, %r83, 1;
	setp.ne.s32 	%p19, %r83, 130;
	@%p19 bra 	$L__BB3_6;
	add.s32 	%r79, %r79, 1;
	setp.ne.s32 	%p20, %r79, 130;
	@%p20 bra 	$L__BB3_1;
	ret;

}
	// .globl	_Z4testv
.visible .entry _Z4testv()
{
	.reg .b32 	%r<3>;
	.reg .b64 	%rd<3>;

	mov.u64 	%rd1, $str$16;
	cvta.global.u64 	%rd2, %rd1;
	{ // callseq 18, 0
	.param .b64 param0;
	st.param.b64 	[param0], %rd2;
	.param .b64 param1;
	st.param.b64 	[param1], 0;
	.param .b32 retval0;
	call.uni (retval0), 
	vprintf, 
	(
	param0, 
	param1
	);
	ld.param.b32 	%r1, [retval0];
	} // callseq 18
	ret;

}
	// .globl	_Z34cooling_function_comparison_globalyPdS_S_S_S_
.visible .entry _Z34cooling_function_comparison_globalyPdS_S_S_S_(
	.param .u64 _Z34cooling_function_comparison_globalyPdS_S_S_S__param_0,
	.param .u64 .ptr .align 1 _Z34cooling_function_comparison_globalyPdS_S_S_S__param_1,
	.param .u64 .ptr .align 1 _Z34cooling_function_comparison_globalyPdS_S_S_S__param_2,
	.param .u64 .ptr .align 1 _Z34cooling_function_comparison_globalyPdS_S_S_S__param_3,
	.param .u64 .ptr .align 1 _Z34cooling_function_comparison_globalyPdS_S_S_S__param_4,
	.param .u64 .ptr .align 1 _Z34cooling_function_comparison_globalyPdS_S_S_S__param_5
)
{
	.reg .pred 	%p<11>;
	.reg .b32 	%r<24>;
	.reg .b32 	%f<15>;
	.reg .b64 	%rd<27>;
	.reg .b64 	%fd<55>;

	ld.param.u64 	%rd9, [_Z34cooling_function_comparison_globalyPdS_S_S_S__param_0];
	ld.param.u64 	%rd12, [_Z34cooling_function_comparison_globalyPdS_S_S_S__param_3];
	ld.param.u64 	%rd13, [_Z34cooling_function_comparison_globalyPdS_S_S_S__param_4];
	ld.param.u64 	%rd14, [_Z34cooling_function_comparison_globalyPdS_S_S_S__param_5];
	cvta.to.global.u64 	%rd15, %rd14;
	cvta.to.global.u64 	%rd16, %rd13;
	cvta.to.global.u64 	%rd1, %rd12;
	add.s64 	%rd2, %rd15, 8;
	add.s64 	%rd3, %rd16, 8;
	mov.b32 	%r19, 0;
$L__BB5_1:
	ld.param.u64 	%rd24, [_Z34cooling_function_comparison_globalyPdS_S_S_S__param_1];
	cvta.to.global.u64 	%rd17, %rd24;
	mul.wide.u32 	%rd18, %r19, 8;
	add.s64 	%rd4, %rd17, %rd18;
	mov.b32 	%r20, 0;
$L__BB5_2:
	ld.param.u64 	%rd25, [_Z34cooling_function_comparison_globalyPdS_S_S_S__param_2];
	cvta.to.global.u64 	%rd19, %rd25;
	mul.wide.u32 	%rd20, %r20, 8;
	add.s64 	%rd5, %rd19, %rd20;
	mad.lo.s32 	%r16, %r19, 101, %r20;
	mul.lo.s32 	%r3, %r16, 101;
	mov.b32 	%r21, 0;
$L__BB5_3:
	mul.wide.u32 	%rd21, %r21, 8;
	add.s64 	%rd6, %rd1, %rd21;
	add.s32 	%r18, %r21, %r3;
	mul.lo.s32 	%r22, %r18, 101;
	mov.b32 	%r23, 0;
	mov.u64 	%rd26, %rd3;
$L__BB5_4:
	mul.wide.u32 	%rd22, %r22, 8;
	add.s64 	%rd23, %rd2, %rd22;
	ld.global.f64 	%fd1, [%rd4];
	add.f64 	%fd2, %fd1, 0dC014000000000000;
	setp.gt.f64 	%p1, %fd2, 0d0000000000000000;
	mul.f64 	%fd3, %fd2, 0d4059000000000000;
	div.rn.f64 	%fd4, %fd3, 0d4008000000000000;
	cvt.rmi.f64.f64 	%fd5, %fd4;
	add.f64 	%fd6, %fd5, 0d3FE0000000000000;
	selp.f64 	%fd7, %fd6, 0d3FE0000000000000, %p1;
	ld.global.f64 	%fd8, [%rd6];
	add.f64 	%fd9, %fd8, 0dC000000000000000;
	setp.gt.f64 	%p2, %fd9, 0d0000000000000000;
	mul.f64 	%fd10, %fd9, 0d4059000000000000;
	div.rn.f64 	%fd11, %fd10, 0d4037000000000000;
	cvt.rmi.f64.f64 	%fd12, %fd11;
	selp.f64 	%fd13, %fd12, 0d0000000000000000, %p2;
	ld.global.f64 	%fd14, [%rd5];
	mul.f64 	%fd15, %fd14, 0d4059000000000000;
	div.rn.f64 	%fd16, %fd15, 0d4024000000000000;
	cvt.rmi.f64.f64 	%fd17, %fd16;
	fma.rn.f64 	%fd18, %fd17, 0d4059400000000000, %fd13;
	add.f64 	%fd19, %fd18, 0d3FE0000000000000;
	ld.global.f64 	%fd20, [%rd26+-8];
	add.f64 	%fd21, %fd20, 0dC000000000000000;
	setp.gt.f64 	%p3, %fd21, 0d0000000000000000;
	mul.f64 	%fd22, %fd21, 0d4059000000000000;
	div.rn.f64 	%fd23, %fd22, 0d402A000000000000;
	cvt.rmi.f64.f64 	%fd24, %fd23;
	add.f64 	%fd25, %fd24, 0d3FE0000000000000;
	selp.f64 	%fd26, %fd25, 0d3FE0000000000000, %p3;
	cvt.rn.f32.f64 	%f1, %fd26;
	cvt.rn.f32.f64 	%f2, %fd19;
	cvt.rn.f32.f64 	%f3, %fd7;
	tex.3d.v4.f32.f32 	{%f4, %f5, %f6, %f7}, [%rd9, {%f1, %f2, %f3, %f3}];
	cvt.f64.f32 	%fd27, %f4;
	st.global.f64 	[%rd23+-8], %fd27;
	ld.global.f64 	%fd28, [%rd4];
	add.f64 	%fd29, %fd28, 0dC014000000000000;
	setp.gt.f64 	%p4, %fd29, 0d0000000000000000;
	mul.f64 	%fd30, %fd29, 0d4059000000000000;
	div.rn.f64 	%fd31, %fd30, 0d4008000000000000;
	cvt.rmi.f64.f64 	%fd32, %fd31;
	add.f64 	%fd33, %fd32, 0d3FE0000000000000;
	selp.f64 	%fd34, %fd33, 0d3FE0000000000000, %p4;
	ld.global.f64 	%fd35, [%rd6];
	add.f64 	%fd36, %fd35, 0dC000000000000000;
	setp.gt.f64 	%p5, %fd36, 0d0000000000000000;
	mul.f64 	%fd37, %fd36, 0d4059000000000000;
	div.rn.f64 	%fd38, %fd37, 0d4037000000000000;
	cvt.rmi.f64.f64 	%fd39, %fd38;
	selp.f64 	%fd40, %fd39, 0d0000000000000000, %p5;
	ld.global.f64 	%fd41, [%rd5];
	mul.f64 	%fd42, %fd41, 0d4059000000000000;
	div.rn.f64 	%fd43, %fd42, 0d4024000000000000;
	cvt.rmi.f64.f64 	%fd44, %fd43;
	fma.rn.f64 	%fd45, %fd44, 0d4059400000000000, %fd40;
	add.f64 	%fd46, %fd45, 0d3FE0000000000000;
	ld.global.f64 	%fd47, [%rd26];
	add.f64 	%fd48, %fd47, 0dC000000000000000;
	setp.gt.f64 	%p6, %fd48, 0d0000000000000000;
	mul.f64 	%fd49, %fd48, 0d4059000000000000;
	div.rn.f64 	%fd50, %fd49, 0d402A000000000000;
	cvt.rmi.f64.f64 	%fd51, %fd50;
	add.f64 	%fd52, %fd51, 0d3FE0000000000000;
	selp.f64 	%fd53, %fd52, 0d3FE0000000000000, %p6;
	cvt.rn.f32.f64 	%f8, %fd53;
	cvt.rn.f32.f64 	%f9, %fd46;
	cvt.rn.f32.f64 	%f10, %fd34;
	tex.3d.v4.f32.f32 	{%f11, %f12, %f13, %f14}, [%rd9, {%f8, %f9, %f10, %f10}];
	cvt.f64.f32 	%fd54, %f11;
	st.global.f64 	[%rd23], %fd54;
	add.s32 	%r23, %r23, 2;
	add.s32 	%r22, %r22, 2;
	add.s64 	%rd26, %rd26, 16;
	setp.ne.s32 	%p7, %r23, 130;
	@%p7 bra 	$L__BB5_4;
	add.s32 	%r21, %r21, 1;
	setp.ne.s32 	%p8, %r21, 130;
	@%p8 bra 	$L__BB5_3;
	add.s32 	%r20, %r20, 1;
	setp.ne.s32 	%p9, %r20, 130;
	@%p9 bra 	$L__BB5_2;
	add.s32 	%r19, %r19, 1;
	setp.ne.s32 	%p10, %r19, 130;
	@%p10 bra 	$L__BB5_1;
	ret;

}


// ===== COMPILED SASS (sm_100) =====

	.target	sm_100

	.elftype	@"ET_EXEC"


//--------------------- .note.nv.tkinfo           --------------------------
	.section	.note.nv.tkinfo,"",@"SHT_NOTE"
	.sectionflags	@"SHF_NOTE_NV_TKINFO"
	.tkinfo
        /*0018*/ 	.word	0x00000002
        /*0030*/ 	.string	""
        /*0030*/ 	.string	"ptxas"
        /*0030*/ 	.string	"Cuda compilation tools, release 13.0, V13.0.88"
        /*0030*/ 	.string	"Build cuda_13.0.r13.0/compiler.36424714_0"
        /*0030*/ 	.string	"-arch sm_100 -m 64 "



//--------------------- .note.nv.cuinfo           --------------------------
	.section	.note.nv.cuinfo,"",@"SHT_NOTE"
	.sectionflags	@"SHF_NOTE_NV_CUINFO"
        /*0018*/ 	.short	0x0002
        /*001a*/ 	.short	0x0064
        /*001c*/ 	.short	0x0082
	.zero		2


//--------------------- .nv.info                  --------------------------
	.section	.nv.info,"",@"SHT_CUDA_INFO"
	.align	4


	//----- nvinfo : EIATTR_REGCOUNT
	.align		4
        /*0000*/ 	.byte	0x04, 0x2f
        /*0002*/ 	.short	(.L_18 - .L_17)
	.align		4
.L_17:
        /*0004*/ 	.word	index@(_Z16cooling_functionyffff)
        /*0008*/ 	.word	0x00000027


	//----- nvinfo : EIATTR_FRAME_SIZE
	.align		4
.L_18:
        /*000c*/ 	.byte	0x04, 0x11
        /*000e*/ 	.short	(.L_20 - .L_19)
	.align		4
.L_19:
        /*0010*/ 	.word	index@($__internal_4_$__cuda_sm20_div_rn_f64_full)
        /*0014*/ 	.word	0x00000030


	//----- nvinfo : EIATTR_FRAME_SIZE
	.align		4
.L_20:
        /*0018*/ 	.byte	0x04, 0x11
        /*001a*/ 	.short	(.L_22 - .L_21)
	.align		4
.L_21:
        /*001c*/ 	.word	index@(_Z16cooling_functionyffff)
        /*0020*/ 	.word	0x00000030


	//----- nvinfo : EIATTR_REGCOUNT
	.align		4
.L_22:
        /*0024*/ 	.byte	0x04, 0x2f
        /*0026*/ 	.short	(.L_24 - .L_23)
	.align		4
.L_23:
        /*0028*/ 	.word	index@(_Z23cooling_function_marcelyfPdS_S_)
        /*002c*/ 	.word	0x0000002b


	//----- nvinfo : EIATTR_FRAME_SIZE
	.align		4
.L_24:
        /*0030*/ 	.byte	0x04, 0x11
        /*0032*/ 	.short	(.L_26 - .L_25)
	.align		4
.L_25:
        /*0034*/ 	.word	index@($__internal_3_$__cuda_sm20_dsqrt_rn_f64_mediumpath_v1)
        /*0038*/ 	.word	0x00000000


	//----- nvinfo : EIATTR_FRAME_SIZE
	.align		4
.L_26:
        /*003c*/ 	.byte	0x04, 0x11
        /*003e*/ 	.short	(.L_28 - .L_27)
	.align		4
.L_27:
        /*0040*/ 	.word	index@($__internal_2_$__cuda_sm20_div_rn_f64_full)
        /*0044*/ 	.word	0x00000000


	//----- nvinfo : EIATTR_FRAME_SIZE
	.align		4
.L_28:
        /*0048*/ 	.byte	0x04, 0x11
        /*004a*/ 	.short	(.L_30 - .L_29)
	.align		4
.L_29:
        /*004c*/ 	.word	index@(_Z23cooling_function_marcelyfPdS_S_)
        /*0050*/ 	.word	0x00000000


	//----- nvinfo : EIATTR_REGCOUNT
	.align		4
.L_30:
        /*0054*/ 	.byte	0x04, 0x2f
        /*0056*/ 	.short	(.L_32 - .L_31)
	.align		4
.L_31:
        /*0058*/ 	.word	index@(_Z21cooling_function_testyPdS_S_S_S_S_S_)
        /*005c*/ 	.word	0x00000024


	//----- nvinfo : EIATTR_FRAME_SIZE
	.align		4
.L_32:
        /*0060*/ 	.byte	0x04, 0x11
        /*0062*/ 	.short	(.L_34 - .L_33)
	.align		4
.L_33:
        /*0064*/ 	.word	index@($__internal_1_$__cuda_sm20_div_rn_f64_full)
        /*0068*/ 	.word	0x00000000


	//----- nvinfo : EIATTR_FRAME_SIZE
	.align		4
.L_34:
        /*006c*/ 	.byte	0x04, 0x11
        /*006e*/ 	.short	(.L_36 - .L_35)
	.align		4
.L_35:
        /*0070*/ 	.word	index@(_Z21cooling_function_testyPdS_S_S_S_S_S_)
        /*0074*/ 	.word	0x00000000


	//----- nvinfo : EIATTR_REGCOUNT
	.align		4
.L_36:
        /*0078*/ 	.byte	0x04, 0x2f
        /*007a*/ 	.short	(.L_38 - .L_37)
	.align		4
.L_37:
        /*007c*/ 	.word	index@(_Z21global_memory_readingPdS_S_S_S_S_S_S_S_S_)
        /*0080*/ 	.word	0x00000014


	//----- nvinfo : EIATTR_FRAME_SIZE
	.align		4
.L_38:
        /*0084*/ 	.byte	0x04, 0x11
        /*0086*/ 	.short	(.L_40 - .L_39)
	.align		4
.L_39:
        /*0088*/ 	.word	index@(_Z21global_memory_readingPdS_S_S_S_S_S_S_S_S_)
        /*008c*/ 	.word	0x00000000


	//----- nvinfo : EIATTR_REGCOUNT
	.align		4
.L_40:
        /*0090*/ 	.byte	0x04, 0x2f
        /*0092*/ 	.short	(.L_42 - .L_41)
	.align		4
.L_41:
        /*0094*/ 	.word	index@(_Z4testv)
        /*0098*/ 	.word	0x00000018


	//----- nvinfo : EIATTR_FRAME_SIZE
	.align		4
.L_42:
        /*009c*/ 	.byte	0x04, 0x11
        /*009e*/ 	.short	(.L_44 - .L_43)
	.align		4
.L_43:
        /*00a0*/ 	.word	index@(_Z4testv)
        /*00a4*/ 	.word	0x00000000


	//----- nvinfo : EIATTR_REGCOUNT
	.align		4
.L_44:
        /*00a8*/ 	.byte	0x04, 0x2f
        /*00aa*/ 	.short	(.L_46 - .L_45)
	.align		4
.L_45:
        /*00ac*/ 	.word	index@(_Z34cooling_function_comparison_globalyPdS_S_S_S_)
        /*00b0*/ 	.word	0x00000020


	//----- nvinfo : EIATTR_FRAME_SIZE
	.align		4
.L_46:
        /*00b4*/ 	.byte	0x04, 0x11
        /*00b6*/ 	.short	(.L_48 - .L_47)
	.align		4
.L_47:
        /*00b8*/ 	.word	index@($__internal_0_$__cuda_sm20_div_rn_f64_full)
        /*00bc*/ 	.word	0x00000000


	//----- nvinfo : EIATTR_FRAME_SIZE
	.align		4
.L_48:
        /*00c0*/ 	.byte	0x04, 0x11
        /*00c2*/ 	.short	(.L_50 - .L_49)
	.align		4
.L_49:
        /*00c4*/ 	.word	index@(_Z34cooling_function_comparison_globalyPdS_S_S_S_)
        /*00c8*/ 	.word	0x00000000


	//----- nvinfo : EIATTR_MIN_STACK_SIZE
	.align		4
.L_50:
        /*00cc*/ 	.byte	0x04, 0x12
        /*00ce*/ 	.short	(.L_52 - .L_51)
	.align		4
.L_51:
        /*00d0*/ 	.word	index@(_Z34cooling_function_comparison_globalyPdS_S_S_S_)
        /*00d4*/ 	.word	0x00000000


	//----- nvinfo : EIATTR_MIN_STACK_SIZE
	.align		4
.L_52:
        /*00d8*/ 	.byte	0x04, 0x12
        /*00da*/ 	.short	(.L_54 - .L_53)
	.align		4
.L_53:
        /*00dc*/ 	.word	index@(_Z4testv)
        /*00e0*/ 	.word	0x00000000


	//----- nvinfo : EIATTR_MIN_STACK_SIZE
	.align		4
.L_54:
        /*00e4*/ 	.byte	0x04, 0x12
        /*00e6*/ 	.short	(.L_56 - .L_55)
	.align		4
.L_55:
        /*00e8*/ 	.word	index@(_Z21global_memory_readingPdS_S_S_S_S_S_S_S_S_)
        /*00ec*/ 	.word	0x00000000


	//----- nvinfo : EIATTR_MIN_STACK_SIZE
	.align		4
.L_56:
        /*00f0*/ 	.byte	0x04, 0x12
        /*00f2*/ 	.short	(.L_58 - .L_57)
	.align		4
.L_57:
        /*00f4*/ 	.word	index@(_Z21cooling_function_testyPdS_S_S_S_S_S_)
        /*00f8*/ 	.word	0x00000000


	//----- nvinfo : EIATTR_MIN_STACK_SIZE
	.align		4
.L_58:
        /*00fc*/ 	.byte	0x04, 0x12
        /*00fe*/ 	.short	(.L_60 - .L_59)
	.align		4
.L_59:
        /*0100*/ 	.word	index@(_Z23cooling_function_marcelyfPdS_S_)
        /*0104*/ 	.word	0x00000000


	//----- nvinfo : EIATTR_MIN_STACK_SIZE
	.align		4
.L_60:
        /*0108*/ 	.byte	0x04, 0x12
        /*010a*/ 	.short	(.L_62 - .L_61)
	.align		4
.L_61:
        /*010c*/ 	.word	index@(_Z16cooling_functionyffff)
        /*0110*/ 	.word	0x00000030
.L_62:


//--------------------- .nv.compat                --------------------------
	.section	.nv.compat,"",@"SHT_CUDA_COMPAT_INFO"
	.align	4
        /*0000*/ 	.byte	0x02, 0x09, 0x00, 0x00, 0x02, 0x02, 0x02, 0x00, 0x02, 0x05, 0x05, 0x00, 0x03, 0x07, 0x01, 0x01
        /*0010*/ 	.byte	0x02, 0x03, 0x00, 0x00, 0x02, 0x06, 0x01, 0x00, 0x04, 0x0b, 0x08, 0x00, 0x01, 0x00, 0x00, 0x00
        /*0020*/ 	.byte	0x00, 0x00, 0x00, 0x00


//--------------------- .nv.info._Z34cooling_function_comparison_globalyPdS_S_S_S_ --------------------------
	.section	.nv.info._Z34cooling_function_comparison_globalyPdS_S_S_S_,"",@"SHT_CUDA_INFO"
	.sectionflags	@""
	.align	4


	//----- nvinfo : EIATTR_CUDA_API_VERSION
	.align		4
        /*0000*/ 	.byte	0x04, 0x37
        /*0002*/ 	.short	(.L_64 - .L_63)
.L_63:
        /*0004*/ 	.word	0x00000082


	//----- nvinfo : EIATTR_KPARAM_INFO
	.align		4
.L_64:
        /*0008*/ 	.byte	0x04, 0x17
        /*000a*/ 	.short	(.L_66 - .L_65)
.L_65:
        /*000c*/ 	.word	0x00000000
        /*0010*/ 	.short	0x0005
        /*0012*/ 	.short	0x0028
        /*0014*/ 	.byte	0x00, 0xf5, 0x21, 0x00


	//----- nvinfo : EIATTR_KPARAM_INFO
	.align		4
.L_66:
        /*0018*/ 	.byte	0x04, 0x17
        /*001a*/ 	.short	(.L_68 - .L_67)
.L_67:
        /*001c*/ 	.word	0x00000000
        /*0020*/ 	.short	0x0004
        /*0022*/ 	.short	0x0020
        /*0024*/ 	.byte	0x00, 0xf5, 0x21, 0x00


	//----- nvinfo : EIATTR_KPARAM_INFO
	.align		4
.L_68:
        /*0028*/ 	.byte	0x04, 0x17
        /*002a*/ 	.short	(.L_70 - .L_69)
.L_69:
        /*002c*/ 	.word	0x00000000
        /*0030*/ 	.short	0x0003
        /*0032*/ 	.short	0x0018
        /*0034*/ 	.byte	0x00, 0xf5, 0x21, 0x00


	//----- nvinfo : EIATTR_KPARAM_INFO
	.align		4
.L_70:
        /*0038*/ 	.byte	0x04, 0x17
        /*003a*/ 	.short	(.L_72 - .L_71)
.L_71:
        /*003c*/ 	.word	0x00000000
        /*0040*/ 	.short	0x0002
        /*0042*/ 	.short	0x0010
        /*0044*/ 	.byte	0x00, 0xf5, 0x21, 0x00


	//----- nvinfo : EIATTR_KPARAM_INFO
	.align		4
.L_72:
        /*0048*/ 	.byte	0x04, 0x17
        /*004a*/ 	.short	(.L_74 - .L_73)
.L_73:
        /*004c*/ 	.word	0x00000000
        /*0050*/ 	.short	0x0001
        /*0052*/ 	.short	0x0008
        /*0054*/ 	.byte	0x00, 0xf5, 0x21, 0x00


	//----- nvinfo : EIATTR_KPARAM_INFO
	.align		4
.L_74:
        /*0058*/ 	.byte	0x04, 0x17
        /*005a*/ 	.short	(.L_76 - .L_75)
.L_75:
        /*005c*/ 	.word	0x00000000
        /*0060*/ 	.short	0x0000
        /*0062*/ 	.short	0x0000
        /*0064*/ 	.byte	0x00, 0xf0, 0x21, 0x00


	//----- nvinfo : EIATTR_SPARSE_MMA_MASK
	.align		4
.L_76:
        /*0068*/ 	.byte	0x03, 0x50
        /*006a*/ 	.short	0x0000


	//----- nvinfo : EIATTR_MAXREG_COUNT
	.align		4
        /*006c*/ 	.byte	0x03, 0x1b
        /*006e*/ 	.short	0x00ff


	//----- nvinfo : EIATTR_MERCURY_ISA_VERSION
	.align		4
        /*0070*/ 	.byte	0x03, 0x5f
        /*0072*/ 	.short	0x0101


	//----- nvinfo : EIATTR_VRC_CTA_INIT_COUNT
	.align		4
        /*0074*/ 	.byte	0x02, 0x4a
	.zero		1
	.zero		1


	//----- nvinfo : EIATTR_EXIT_INSTR_OFFSETS
	.align		4
        /*0078*/ 	.byte	0x04, 0x1c
        /*007a*/ 	.short	(.L_78 - .L_77)


	//   ....[0]....
.L_77:
        /*007c*/ 	.word	0x00001200


	//----- nvinfo : EIATTR_CRS_STACK_SIZE
	.align		4
.L_78:
        /*0080*/ 	.byte	0x04, 0x1e
        /*0082*/ 	.short	(.L_80 - .L_79)
.L_79:
        /*0084*/ 	.word	0x00000000


	//----- nvinfo : EIATTR_CBANK_PARAM_SIZE
	.align		4
.L_80:
        /*0088*/ 	.byte	0x03, 0x19
        /*008a*/ 	.short	0x0030


	//----- nvinfo : EIATTR_PARAM_CBANK
	.align		4
        /*008c*/ 	.byte	0x04, 0x0a
        /*008e*/ 	.short	(.L_82 - .L_81)
	.align		4
.L_81:
        /*0090*/ 	.word	index@(.nv.constant0._Z34cooling_function_comparison_globalyPdS_S_S_S_)
        /*0094*/ 	.short	0x0380
        /*0096*/ 	.short	0x0030


	//----- nvinfo : EIATTR_SW_WAR
	.align		4
.L_82:
        /*0098*/ 	.byte	0x04, 0x36
        /*009a*/ 	.short	(.L_84 - .L_83)
.L_83:
        /*009c*/ 	.word	0x00000008
.L_84:


//--------------------- .nv.info._Z4testv         --------------------------
	.section	.nv.info._Z4testv,"",@"SHT_CUDA_INFO"
	.sectionflags	@""
	.align	4


	//----- nvinfo : EIATTR_CUDA_API_VERSION
	.align		4
        /*0000*/ 	.byte	0x04, 0x37
        /*0002*/ 	.short	(.L_86 - .L_85)
.L_85:
        /*0004*/ 	.word	0x00000082


	//----- nvinfo : EIATTR_SPARSE_MMA_MASK
	.align		4
.L_86:
        /*0008*/ 	.byte	0x03, 0x50
        /*000a*/ 	.short	0x0000


	//----- nvinfo : EIATTR_MAXREG_COUNT
	.align		4
        /*000c*/ 	.byte	0x03, 0x1b
        /*000e*/ 	.short	0x00ff


	//----- nvinfo : EIATTR_EXTERNS
	.align		4
        /*0010*/ 	.byte	0x04, 0x0f
        /*0012*/ 	.short	(.L_88 - .L_87)


	//   ....[0]....
	.align		4
.L_87:
        /*0014*/ 	.word	index@(vprintf)


	//----- nvinfo : EIATTR_MERCURY_ISA_VERSION
	.align		4
.L_88:
        /*0018*/ 	.byte	0x03, 0x5f
        /*001a*/ 	.short	0x0101


	//----- nvinfo : EIATTR_VRC_CTA_INIT_COUNT
	.align		4
        /*001c*/ 	.byte	0x02, 0x4a
	.zero		1
	.zero		1


	//----- nvinfo : EIATTR_SYSCALL_OFFSETS
	.align		4
        /*0020*/ 	.byte	0x04, 0x46
        /*0022*/ 	.short	(.L_90 - .L_89)


	//   ....[0]....
.L_89:
        /*0024*/ 	.word	0x00000080


	//----- nvinfo : EIATTR_EXIT_INSTR_OFFSETS
	.align		4
.L_90:
        /*0028*/ 	.byte	0x04, 0x1c
        /*002a*/ 	.short	(.L_92 - .L_91)


	//   ....[0]....
.L_91:
        /*002c*/ 	.word	0x00000090


	//----- nvinfo : EIATTR_SW_WAR
	.align		4
.L_92:
        /*0030*/ 	.byte	0x04, 0x36
        /*0032*/ 	.short	(.L_94 - .L_93)
.L_93:
        /*0034*/ 	.word	0x00000008
.L_94:


//--------------------- .nv.info._Z21global_memory_readingPdS_S_S_S_S_S_S_S_S_ --------------------------
	.section	.nv.info._Z21global_memory_readingPdS_S_S_S_S_S_S_S_S_,"",@"SHT_CUDA_INFO"
	.sectionflags	@""
	.align	4


	//----- nvinfo : EIATTR_CUDA_API_VERSION
	.align		4
        /*0000*/ 	.byte	0x04, 0x37
        /*0002*/ 	.short	(.L_96 - .L_95)
.L_95:
        /*0004*/ 	.word	0x00000082


	//----- nvinfo : EIATTR_KPARAM_INFO
	.align		4
.L_96:
        /*0008*/ 	.byte	0x04, 0x17
        /*000a*/ 	.short	(.L_98 - .L_97)
.L_97:
        /*000c*/ 	.word	0x00000000
        /*0010*/ 	.short	0x0009
        /*0012*/ 	.short	0x0048
        /*0014*/ 	.byte	0x00, 0xf5, 0x21, 0x00


	//----- nvinfo : EIATTR_KPARAM_INFO
	.align		4
.L_98:
        /*0018*/ 	.byte	0x04, 0x17
        /*001a*/ 	.short	(.L_100 - .L_99)
.L_99:
        /*001c*/ 	.word	0x00000000
        /*0020*/ 	.short	0x0008
        /*0022*/ 	.short	0x0040
        /*0024*/ 	.byte	0x00, 0xf5, 0x21, 0x00


	//----- nvinfo : EIATTR_KPARAM_INFO
	.align		4
.L_100:
        /*0028*/ 	.byte	0x04, 0x17
        /*002a*/ 	.short	(.L_102 - .L_101)
.L_101:
        /*002c*/ 	.word	0x00000000
        /*0030*/ 	.short	0x0007
        /*0032*/ 	.short	0x0038
        /*0034*/ 	.byte	0x00, 0xf5, 0x21, 0x00


	//----- nvinfo : EIATTR_KPARAM_INFO
	.align		4
.L_102:
        /*0038*/ 	.byte	0x04, 0x17
        /*003a*/ 	.short	(.L_104 - .L_103)
.L_103:
        /*003c*/ 	.word	0x00000000
        /*0040*/ 	.short	0x0006
        /*0042*/ 	.short	0x0030
        /*0044*/ 	.byte	0x00, 0xf5, 0x21, 0x00


	//----- nvinfo : EIATTR_KPARAM_INFO
	.align		4
.L_104:
        /*0048*/ 	.byte	0x04, 0x17
        /*004a*/ 	.short	(.L_106 - .L_105)
.L_105:
        /*004c*/ 	.word	0x00000000
        /*0050*/ 	.short	0x0005
        /*0052*/ 	.short	0x0028
        /*0054*/ 	.byte	0x00, 0xf5, 0x21, 0x00


	//----- nvinfo : EIATTR_KPARAM_INFO
	.align		4
.L_106:
        /*0058*/ 	.byte	0x04, 0x17
        /*005a*/ 	.short	(.L_108 - .L_107)
.L_107:
        /*005c*/ 	.word	0x00000000
        /*0060*/ 	.short	0x0004
        /*0062*/ 	.short	0x0020
        /*0064*/ 	.byte	0x00, 0xf5, 0x21, 0x00


	//----- nvinfo : EIATTR_KPARAM_INFO
	.align		4
.L_108:
        /*0068*/ 	.byte	0x04, 0x17
        /*006a*/ 	.short	(.L_110 - .L_109)
.L_109:
        /*006c*/ 	.word	0x00000000
        /*0070*/ 	.short	0x0003
        /*0072*/ 	.short	0x0018
        /*0074*/ 	.byte	0x00, 0xf5, 0x21, 0x00


	//----- nvinfo : EIATTR_KPARAM_INFO
	.align		4
.L_110:
        /*0078*/ 	.byte	0x04, 0x17
        /*007a*/ 	.short	(.L_112 - .L_111)
.L_111:
        /*007c*/ 	.word	0x00000000
        /*0080*/ 	.short	0x0002
        /*0082*/ 	.short	0x0010
        /*0084*/ 	.byte	0x00, 0xf5, 0x21, 0x00


	//----- nvinfo : EIATTR_KPARAM_INFO
	.align		4
.L_112:
        /*0088*/ 	.byte	0x04, 0x17
        /*008a*/ 	.short	(.L_114 - .L_113)
.L_113:
        /*008c*/ 	.word	0x00000000
        /*0090*/ 	.short	0x0001
        /*0092*/ 	.short	0x0008
        /*0094*/ 	.byte	0x00, 0xf5, 0x21, 0x00


	//----- nvinfo : EIATTR_KPARAM_INFO
	.align		4
.L_114:
        /*0098*/ 	.byte	0x04, 0x17
        /*009a*/ 	.short	(.L_116 - .L_115)
.L_115:
        /*009c*/ 	.word	0x00000000
        /*00a0*/ 	.short	0x0000
        /*00a2*/ 	.short	0x0000
        /*00a4*/ 	.byte	0x00, 0xf5, 0x21, 0x00


	//----- nvinfo : EIATTR_SPARSE_MMA_MASK
	.align		4
.L_116:
        /*00a8*/ 	.byte	0x03, 0x50
        /*00aa*/ 	.short	0x0000


	//----- nvinfo : EIATTR_MAXREG_COUNT
	.align		4
        /*00ac*/ 	.byte	0x03, 0x1b
        /*00ae*/ 	.short	0x00ff


	//----- nvinfo : EIATTR_MERCURY_ISA_VERSION
	.align		4
        /*00b0*/ 	.byte	0x03, 0x5f
        /*00b2*/ 	.short	0x0101


	//----- nvinfo : EIATTR_VRC_CTA_INIT_COUNT
	.align		4
        /*00b4*/ 	.byte	0x02, 0x4a
	.zero		1
	.zero		1


	//----- nvinfo : EIATTR_EXIT_INSTR_OFFSETS
	.align		4
        /*00b8*/ 	.byte	0x04, 0x1c
        /*00ba*/ 	.short	(.L_118 - .L_117)


	//   ....[0]....
.L_117:
        /*00bc*/ 	.word	0x000008a0


	//----- nvinfo : EIATTR_CBANK_PARAM_SIZE
	.align		4
.L_118:
        /*00c0*/ 	.byte	0x03, 0x19
        /*00c2*/ 	.short	0x0050


	//----- nvinfo : EIATTR_PARAM_CBANK
	.align		4
        /*00c4*/ 	.byte	0x04, 0x0a
        /*00c6*/ 	.short	(.L_120 - .L_119)
	.align		4
.L_119:
        /*00c8*/ 	.word	index@(.nv.constant0._Z21global_memory_readingPdS_S_S_S_S_S_S_S_S_)
        /*00cc*/ 	.short	0x0380
        /*00ce*/ 	.short	0x0050


	//----- nvinfo : EIATTR_SW_WAR
	.align		4
.L_120:
        /*00d0*/ 	.byte	0x04, 0x36
        /*00d2*/ 	.short	(.L_122 - .L_121)
.L_121:
        /*00d4*/ 	.word	0x00000008
.L_122:


//--------------------- .nv.info._Z21cooling_function_testyPdS_S_S_S_S_S_ --------------------------
	.section	.nv.info._Z21cooling_function_testyPdS_S_S_S_S_S_,"",@"SHT_CUDA_INFO"
	.sectionflags	@""
	.align	4


	//----- nvinfo : EIATTR_CUDA_API_VERSION
	.align		4
        /*0000*/ 	.byte	0x04, 0x37
        /*0002*/ 	.short	(.L_124 - .L_123)
.L_123:
        /*0004*/ 	.word	0x00000082


	//----- nvinfo : EIATTR_KPARAM_INFO
	.align		4
.L_124:
        /*0008*/ 	.byte	0x04, 0x17
        /*000a*/ 	.short	(.L_126 - .L_125)
.L_125:
        /*000c*/ 	.word	0x00000000
        /*0010*/ 	.short	0x0007
        /*0012*/ 	.short	0x0038
        /*0014*/ 	.byte	0x00, 0xf5, 0x21, 0x00


	//----- nvinfo : EIATTR_KPARAM_INFO
	.align		4
.L_126:
        /*0018*/ 	.byte	0x04, 0x17
        /*001a*/ 	.short	(.L_128 - .L_127)
.L_127:
        /*001c*/ 	.word	0x00000000
        /*0020*/ 	.short	0x0006
        /*0022*/ 	.short	0x0030
        /*0024*/ 	.byte	0x00, 0xf5, 0x21, 0x00


	//----- nvinfo : EIATTR_KPARAM_INFO
	.align		4
.L_128:
        /*0028*/ 	.byte	0x04, 0x17
        /*002a*/ 	.short	(.L_130 - .L_129)
.L_129:
        /*002c*/ 	.word	0x00000000
        /*0030*/ 	.short	0x0005
        /*0032*/ 	.short	0x0028
        /*0034*/ 	.byte	0x00, 0xf5, 0x21, 0x00


	//----- nvinfo : EIATTR_KPARAM_INFO
	.align		4
.L_130:
        /*0038*/ 	.byte	0x04, 0x17
        /*003a*/ 	.short	(.L_132 - .L_131)
.L_131:
        /*003c*/ 	.word	0x00000000
        /*0040*/ 	.short	0x0004
        /*0042*/ 	.short	0x0020
        /*0044*/ 	.byte	0x00, 0xf5, 0x21, 0x00


	//----- nvinfo : EIATTR_KPARAM_INFO
	.align		4
.L_132:
        /*0048*/ 	.byte	0x04, 0x17
        /*004a*/ 	.short	(.L_134 - .L_133)
.L_133:
        /*004c*/ 	.word	0x00000000
        /*0050*/ 	.short	0x0003
        /*0052*/ 	.short	0x0018
        /*0054*/ 	.byte	0x00, 0xf5, 0x21, 0x00


	//----- nvinfo : EIATTR_KPARAM_INFO
	.align		4
.L_134:
        /*0058*/ 	.byte	0x04, 0x17
        /*005a*/ 	.short	(.L_136 - .L_135)
.L_135:
        /*005c*/ 	.word	0x00000000
        /*0060*/ 	.short	0x0002
        /*0062*/ 	.short	0x0010
        /*0064*/ 	.byte	0x00, 0xf5, 0x21, 0x00


	//----- nvinfo : EIATTR_KPARAM_INFO
	.align		4
.L_136:
        /*0068*/ 	.byte	0x04, 0x17
        /*006a*/ 	.short	(.L_138 - .L_137)
.L_137:
        /*006c*/ 	.word	0x00000000
        /*0070*/ 	.short	0x0001
        /*0072*/ 	.short	0x0008
        /*0074*/ 	.byte	0x00, 0xf5, 0x21, 0x00


	//----- nvinfo : EIATTR_KPARAM_INFO
	.align		4
.L_138:
        /*0078*/ 	.byte	0x04, 0x17
        /*007a*/ 	.short	(.L_140 - .L_139)
.L_139:
        /*007c*/ 	.word	0x00000000
        /*0080*/ 	.short	0x0000
        /*0082*/ 	.short	0x0000
        /*0084*/ 	.byte	0x00, 0xf0, 0x21, 0x00


	//----- nvinfo : EIATTR_SPARSE_MMA_MASK
	.align		4
.L_140:
        /*0088*/ 	.byte	0x03, 0x50
        /*008a*/ 	.short	0x0000


	//----- nvinfo : EIATTR_MAXREG_COUNT
	.align		4
        /*008c*/ 	.byte	0x03, 0x1b
        /*008e*/ 	.short	0x00ff


	//----- nvinfo : EIATTR_MERCURY_ISA_VERSION
	.align		4
        /*0090*/ 	.byte	0x03, 0x5f
        /*0092*/ 	.short	0x0101


	//----- nvinfo : EIATTR_VRC_CTA_INIT_COUNT
	.align		4
        /*0094*/ 	.byte	0x02, 0x4a
	.zero		1
	.zero		1


	//----- nvinfo : EIATTR_EXIT_INSTR_OFFSETS
	.align		4
        /*0098*/ 	.byte	0x04, 0x1c
        /*009a*/ 	.short	(.L_142 - .L_141)


	//   ....[0]....
.L_141:
        /*009c*/ 	.word	0x00001690


	//----- nvinfo : EIATTR_CRS_STACK_SIZE
	.align		4
.L_142:
        /*00a0*/ 	.byte	0x04, 0x1e
        /*00a2*/ 	.short	(.L_144 - .L_143)
.L_143:
        /*00a4*/ 	.word	0x00000000


	//----- nvinfo : EIATTR_CBANK_PARAM_SIZE
	.align		4
.L_144:
        /*00a8*/ 	.byte	0x03, 0x19
        /*00aa*/ 	.short	0x0040


	//----- nvinfo : EIATTR_PARAM_CBANK
	.align		4
        /*00ac*/ 	.byte	0x04, 0x0a
        /*00ae*/ 	.short	(.L_146 - .L_145)
	.align		4
.L_145:
        /*00b0*/ 	.word	index@(.nv.constant0._Z21cooling_function_testyPdS_S_S_S_S_S_)
        /*00b4*/ 	.short	0x0380
        /*00b6*/ 	.short	0x0040


	//----- nvinfo : EIATTR_SW_WAR
	.align		4
.L_146:
        /*00b8*/ 	.byte	0x04, 0x36
        /*00ba*/ 	.short	(.L_148 - .L_147)
.L_147:
        /*00bc*/ 	.word	0x00000008
.L_148:


//--------------------- .nv.info._Z23cooling_function_marcelyfPdS_S_ --------------------------
	.section	.nv.info._Z23cooling_function_marcelyfPdS_S_,"",@"SHT_CUDA_INFO"
	.sectionflags	@""
	.align	4


	//----- nvinfo : EIATTR_CUDA_API_VERSION
	.align		4
        /*0000*/ 	.byte	0x04, 0x37
        /*0002*/ 	.short	(.L_150 - .L_149)
.L_149:
        /*0004*/ 	.word	0x00000082


	//----- nvinfo : EIATTR_KPARAM_INFO
	.align		4
.L_150:
        /*0008*/ 	.byte	0x04, 0x17
        /*000a*/ 	.short	(.L_152 - .L_151)
.L_151:
        /*000c*/ 	.word	0x00000000
        /*0010*/ 	.short	0x0004
        /*0012*/ 	.short	0x0020
        /*0014*/ 	.byte	0x00, 0xf5, 0x21, 0x00


	//----- nvinfo : EIATTR_KPARAM_INFO
	.align		4
.L_152:
        /*0018*/ 	.byte	0x04, 0x17
        /*001a*/ 	.short	(.L_154 - .L_153)
.L_153:
        /*001c*/ 	.word	0x00000000
        /*0020*/ 	.short	0x0003
        /*0022*/ 	.short	0x0018
        /*0024*/ 	.byte	0x00, 0xf5, 0x21, 0x00


	//----- nvinfo : EIATTR_KPARAM_INFO
	.align		4
.L_154:
        /*0028*/ 	.byte	0x04, 0x17
        /*002a*/ 	.short	(.L_156 - .L_155)
.L_155:
        /*002c*/ 	.word	0x00000000
        /*0030*/ 	.short	0x0002
        /*0032*/ 	.short	0x0010
        /*0034*/ 	.byte	0x00, 0xf5, 0x21, 0x00


	//----- nvinfo : EIATTR_KPARAM_INFO
	.align		4
.L_156:
        /*0038*/ 	.byte	0x04, 0x17
        /*003a*/ 	.short	(.L_158 - .L_157)
.L_157:
        /*003c*/ 	.word	0x00000000
        /*0040*/ 	.short	0x0001
        /*0042*/ 	.short	0x0008
        /*0044*/ 	.byte	0x00, 0xf0, 0x11, 0x00


	//----- nvinfo : EIATTR_KPARAM_INFO
	.align		4
.L_158:
        /*0048*/ 	.byte	0x04, 0x17
        /*004a*/ 	.short	(.L_160 - .L_159)
.L_159:
        /*004c*/ 	.word	0x00000000
        /*0050*/ 	.short	0x0000
        /*0052*/ 	.short	0x0000
        /*0054*/ 	.byte	0x00, 0xf0, 0x21, 0x00


	//----- nvinfo : EIATTR_SPARSE_MMA_MASK
	.align		4
.L_160:
        /*0058*/ 	.byte	0x03, 0x50
        /*005a*/ 	.short	0x0000


	//----- nvinfo : EIATTR_MAXREG_COUNT
	.align		4
        /*005c*/ 	.byte	0x03, 0x1b
        /*005e*/ 	.short	0x00ff


	//----- nvinfo : EIATTR_MERCURY_ISA_VERSION
	.align		4
        /*0060*/ 	.byte	0x03, 0x5f
        /*0062*/ 	.short	0x0101


	//----- nvinfo : EIATTR_VRC_CTA_INIT_COUNT
	.align		4
        /*0064*/ 	.byte	0x02, 0x4a
	.zero		1
	.zero		1


	//----- nvinfo : EIATTR_EXIT_INSTR_OFFSETS
	.align		4
        /*0068*/ 	.byte	0x04, 0x1c
        /*006a*/ 	.short	(.L_162 - .L_161)


	//   ....[0]....
.L_161:
        /*006c*/ 	.word	0x00002300


	//----- nvinfo : EIATTR_CRS_STACK_SIZE
	.align		4
.L_162:
        /*0070*/ 	.byte	0x04, 0x1e
        /*0072*/ 	.short	(.L_164 - .L_163)
.L_163:
        /*0074*/ 	.word	0x00000000


	//----- nvinfo : EIATTR_CBANK_PARAM_SIZE
	.align		4
.L_164:
        /*0078*/ 	.byte	0x03, 0x19
        /*007a*/ 	.short	0x0028


	//----- nvinfo : EIATTR_PARAM_CBANK
	.align		4
        /*007c*/ 	.byte	0x04, 0x0a
        /*007e*/ 	.short	(.L_166 - .L_165)
	.align		4
.L_165:
        /*0080*/ 	.word	index@(.nv.constant0._Z23cooling_function_marcelyfPdS_S_)
        /*0084*/ 	.short	0x0380
        /*0086*/ 	.short	0x0028


	//----- nvinfo : EIATTR_SW_WAR
	.align		4
.L_166:
        /*0088*/ 	.byte	0x04, 0x36
        /*008a*/ 	.short	(.L_168 - .L_167)
.L_167:
        /*008c*/ 	.word	0x00000008
.L_168:


//--------------------- .nv.info._Z16cooling_functionyffff --------------------------
	.section	.nv.info._Z16cooling_functionyffff,"",@"SHT_CUDA_INFO"
	.sectionflags	@""
	.align	4


	//----- nvinfo : EIATTR_CUDA_API_VERSION
	.align		4
        /*0000*/ 	.byte	0x04, 0x37
        /*0002*/ 	.short	(.L_170 - .L_169)
.L_169:
        /*0004*/ 	.word	0x00000082


	//----- nvinfo : EIATTR_KPARAM_INFO
	.align		4
.L_170:
        /*0008*/ 	.byte	0x04, 0x17
        /*000a*/ 	.short	(.L_172 - .L_171)
.L_171:
        /*000c*/ 	.word	0x00000000
        /*0010*/ 	.short	0x0004
        /*0012*/ 	.short	0x0014
        /*0014*/ 	.byte	0x00, 0xf0, 0x11, 0x00


	//----- nvinfo : EIATTR_KPARAM_INFO
	.align		4
.L_172:
        /*0018*/ 	.byte	0x04, 0x17
        /*001a*/ 	.short	(.L_174 - .L_173)
.L_173:
        /*001c*/ 	.word	0x00000000
        /*0020*/ 	.short	0x0003
        /*0022*/ 	.short	0x0010
        /*0024*/ 	.byte	0x00, 0xf0, 0x11, 0x00


	//----- nvinfo : EIATTR_KPARAM_INFO
	.align		4
.L_174:
        /*0028*/ 	.byte	0x04, 0x17
        /*002a*/ 	.short	(.L_176 - .L_175)
.L_175:
        /*002c*/ 	.word	0x00000000
        /*0030*/ 	.short	0x0002
        /*0032*/ 	.short	0x000c
        /*0034*/ 	.byte	0x00, 0xf0, 0x11, 0x00


	//----- nvinfo : EIATTR_KPARAM_INFO
	.align		4
.L_176:
        /*0038*/ 	.byte	0x04, 0x17
        /*003a*/ 	.short	(.L_178 - .L_177)
.L_177:
        /*003c*/ 	.word	0x00000000
        /*0040*/ 	.short	0x0001
        /*0042*/ 	.short	0x0008
        /*0044*/ 	.byte	0x00, 0xf0, 0x11, 0x00


	//----- nvinfo : EIATTR_KPARAM_INFO
	.align		4
.L_178:
        /*0048*/ 	.byte	0x04, 0x17
        /*004a*/ 	.short	(.L_180 - .L_179)
.L_179:
        /*004c*/ 	.word	0x00000000
        /*0050*/ 	.short	0x0000
        /*0052*/ 	.short	0x0000
        /*0054*/ 	.byte	0x00, 0xf0, 0x21, 0x00


	//----- nvinfo : EIATTR_SPARSE_MMA_MASK
	.align		4
.L_180:
        /*0058*/ 	.byte	0x03, 0x50
        /*005a*/ 	.short	0x0000


	//----- nvinfo : EIATTR_MAXREG_COUNT
	.align		4
        /*005c*/ 	.byte	0x03, 0x1b
        /*005e*/ 	.short	0x00ff


	//----- nvinfo : EIATTR_EXTERNS
	.align		4
        /*0060*/ 	.byte	0x04, 0x0f
        /*0062*/ 	.short	(.L_182 - .L_181)


	//   ....[0]....
	.align		4
.L_181:
        /*0064*/ 	.word	index@(vprintf)


	//----- nvinfo : EIATTR_MERCURY_ISA_VERSION
	.align		4
.L_182:
        /*0068*/ 	.byte	0x03, 0x5f
        /*006a*/ 	.short	0x0101


	//----- nvinfo : EIATTR_VRC_CTA_INIT_COUNT
	.align		4
        /*006c*/ 	.byte	0x02, 0x4a
	.zero		1
	.zero		1


	//----- nvinfo : EIATTR_SYSCALL_OFFSETS
	.align		4
        /*0070*/ 	.byte	0x04, 0x46
        /*0072*/ 	.short	(.L_184 - .L_183)


	//   ....[0]....
.L_183:
        /*0074*/ 	.word	0x00000350


	//   ....[1]....
        /*0078*/ 	.word	0x000005f0


	//   ....[2]....
        /*007c*/ 	.word	0x00000850


	//   ....[3]....
        /*0080*/ 	.word	0x00000ac0


	//   ....[4]....
        /*0084*/ 	.word	0x00000fc0


	//   ....[5]....
        /*0088*/ 	.word	0x00001230


	//   ....[6]....
        /*008c*/ 	.word	0x00001320


	//   ....[7]....
        /*0090*/ 	.word	0x000016c0


	//   ....[8]....
        /*0094*/ 	.word	0x000018d0


	//   ....[9]....
        /*0098*/ 	.word	0x00001ae0


	//   ....[10]....
        /*009c*/ 	.word	0x00001b80


	//   ....[11]....
        /*00a0*/ 	.word	0x00001e30


	//   ....[12]....
        /*00a4*/ 	.word	0x00001f90


	//   ....[13]....
        /*00a8*/ 	.word	0x000020c0


	//   ....[14]....
        /*00ac*/ 	.word	0x00002370


	//   ....[15]....
        /*00b0*/ 	.word	0x000024d0


	//   ....[16]....
        /*00b4*/ 	.word	0x00002610


	//   ....[17]....
        /*00b8*/ 	.word	0x000026a0


	//----- nvinfo : EIATTR_EXIT_INSTR_OFFSETS
	.align		4
.L_184:
        /*00bc*/ 	.byte	0x04, 0x1c
        /*00be*/ 	.short	(.L_186 - .L_185)


	//   ....[0]....
.L_185:
        /*00c0*/ 	.word	0x000026b0


	//----- nvinfo : EIATTR_CRS_STACK_SIZE
	.align		4
.L_186:
        /*00c4*/ 	.byte	0x04, 0x1e
        /*00c6*/ 	.short	(.L_188 - .L_187)
.L_187:
        /*00c8*/ 	.word	0x00000000


	//----- nvinfo : EIATTR_CBANK_PARAM_SIZE
	.align		4
.L_188:
        /*00cc*/ 	.byte	0x03, 0x19
        /*00ce*/ 	.short	0x0018


	//----- nvinfo : EIATTR_PARAM_CBANK
	.align		4
        /*00d0*/ 	.byte	0x04, 0x0a
        /*00d2*/ 	.short	(.L_190 - .L_189)
	.align		4
.L_189:
        /*00d4*/ 	.word	index@(.nv.constant0._Z16cooling_functionyffff)
        /*00d8*/ 	.short	0x0380
        /*00da*/ 	.short	0x0018


	//----- nvinfo : EIATTR_SW_WAR
	.align		4
.L_190:
        /*00dc*/ 	.byte	0x04, 0x36
        /*00de*/ 	.short	(.L_192 - .L_191)
.L_191:
        /*00e0*/ 	.word	0x00000008
.L_192:


//--------------------- .nv.callgraph             --------------------------
	.section	.nv.callgraph,"",@"SHT_CUDA_CALLGRAPH"
	.align	4
	.sectionentsize	8
	.align		4
        /*0000*/ 	.word	0x00000000
	.align		4
        /*0004*/ 	.word	0xffffffff
	.align		4
        /*0008*/ 	.word	index@(_Z4testv)
	.align		4
        /*000c*/ 	.word	index@(vprintf)
	.align		4
        /*0010*/ 	.word	index@(_Z16cooling_functionyffff)
	.align		4
        /*0014*/ 	.word	index@(vprintf)
	.align		4
        /*0018*/ 	.word	0x00000000
	.align		4
        /*001c*/ 	.word	0xfffffffe
	.align		4
        /*0020*/ 	.word	0x00000000
	.align		4
        /*0024*/ 	.word	0xfffffffd
	.align		4
        /*0028*/ 	.word	0x00000000
	.align		4
        /*002c*/ 	.word	0xfffffffc


//--------------------- .nv.constant4             --------------------------
	.section	.nv.constant4,"a",@progbits
	.align	8
	.align		8
.nv.constant4:
        /*0000*/ 	.dword	$str
	.align		8
        /*0008*/ 	.dword	$str$1
	.align		8
        /*0010*/ 	.dword	$str$2
	.align		8
        /*0018*/ 	.dword	$str$3
	.align		8
        /*0020*/ 	.dword	$str$4
	.align		8
        /*0028*/ 	.dword	$str$5
	.align		8
        /*0030*/ 	.dword	$str$6
	.align		8
        /*0038*/ 	.dword	$str$7
	.align		8
        /*0040*/ 	.dword	$str$8
	.align		8
        /*0048*/ 	.dword	$str$9
	.align		8
        /*0050*/ 	.dword	$str$10
	.align		8
        /*0058*/ 	.dword	$str$11
	.align		8
        /*0060*/ 	.dword	$str$12
	.align		8
        /*0068*/ 	.dword	$str$13
	.align		8
        /*0070*/ 	.dword	$str$14
	.align		8
        /*0078*/ 	.dword	$str$15
	.align		8
        /*0080*/ 	.dword	$str$16
	.align		8
        /*0088*/ 	.dword	vprintf


//--------------------- .text._Z34cooling_function_comparison_globalyPdS_S_S_S_ --------------------------
	.section	.text._Z34cooling_function_comparison_globalyPdS_S_S_S_,"ax",@progbits
	.align	128
        .global         _Z34cooling_function_comparison_globalyPdS_S_S_S_
        .type           _Z34cooling_function_comparison_globalyPdS_S_S_S_,@function
        .size           _Z34cooling_function_comparison_globalyPdS_S_S_S_,(.L_x_122 - _Z34cooling_function_comparison_globalyPdS_S_S_S_)
        .other          _Z34cooling_function_comparison_globalyPdS_S_S_S_,@"STO_CUDA_ENTRY STV_DEFAULT"
_Z34cooling_function_comparison_globalyPdS_S_S_S_:
.text._Z34cooling_function_comparison_globalyPdS_S_S_S_:
[----:B------:R-:W-:Y:S01]  /*0000*/  LDC R1, c[0x0][0x37c] ;  /* 0x0000df00ff017b82 */ /* 0x000fe20000000800 */
[----:B------:R-:W0:Y:S01]  /*0010*/  LDCU.128 UR16, c[0x0][0x3a0] ;  /* 0x00007400ff1077ac */ /* 0x000e220008000c00 */
[----:B------:R-:W1:Y:S01]  /*0020*/  LDCU.64 UR20, c[0x0][0x358] ;  /* 0x00006b00ff1477ac */ /* 0x000e620008000a00 */
[----:B------:R-:W-:Y:S01]  /*0030*/  UMOV UR4, URZ ;  /* 0x000000ff00047c82 */ /* 0x000fe20008000000 */
[----:B0-----:R-:W-:Y:S02]  /*0040*/  UIADD3 UR18, UP0, UPT, UR18, 0x8, URZ ;  /* 0x0000000812127890 */ /* 0x001fe4000ff1e0ff */
[----:B------:R-:W-:Y:S02]  /*0050*/  UIADD3 UR16, UP1, UPT, UR16, 0x8, URZ ;  /* 0x0000000810107890 */ /* 0x000fe4000ff3e0ff */
[----:B------:R-:W-:Y:S02]  /*0060*/  UIADD3.X UR19, UPT, UPT, URZ, UR19, URZ, UP0, !UPT ;  /* 0x00000013ff137290 */ /* 0x000fe400087fe4ff */
[----:B-1----:R-:W-:-:S12]  /*0070*/  UIADD3.X UR17, UPT, UPT, URZ, UR17, URZ, UP1, !UPT ;  /* 0x00000011ff117290 */ /* 0x002fd80008ffe4ff */
.L_x_11:
[----:B0-----:R-:W0:Y:S01]  /*0080*/  LDCU.64 UR6, c[0x0][0x388] ;  /* 0x00007100ff0677ac */ /* 0x001e220008000a00 */
[----:B------:R-:W-:Y:S01]  /*0090*/  UMOV UR5, URZ ;  /* 0x000000ff00057c82 */ /* 0x000fe20008000000 */
[----:B0-----:R-:W-:-:S12]  /*00a0*/  UIMAD.WIDE.U32 UR10, UR4, 0x8, UR6 ;  /* 0x00000008040a78a5 */ /* 0x001fd8000f8e0006 */
.L_x_10:
[----:B0-----:R-:W0:Y:S01]  /*00b0*/  LDCU.64 UR6, c[0x0][0x390] ;  /* 0x00007200ff0677ac */ /* 0x001e220008000a00 */
[----:B------:R-:W-:Y:S02]  /*00c0*/  UIMAD UR22, UR4, 0x65, UR5 ;  /* 0x00000065041678a4 */ /* 0x000fe4000f8e0205 */
[----:B0-----:R-:W-:Y:S02]  /*00d0*/  UIMAD.WIDE.U32 UR12, UR5, 0x8, UR6 ;  /* 0x00000008050c78a5 */ /* 0x001fe4000f8e0006 */
[----:B------:R-:W-:Y:S01]  /*00e0*/  UIADD3 UR5, UPT, UPT, UR5, 0x1, URZ ;  /* 0x0000000105057890 */ /* 0x000fe2000fffe0ff */
[----:B------:R-:W-:-:S03]  /*00f0*/  UMOV UR6, URZ ;  /* 0x000000ff00067c82 */ /* 0x000fc60008000000 */
[----:B------:R-:W-:-:S11]  /*0100*/  UISETP.NE.AND UP1, UPT, UR5, 0x82, UPT ;  /* 0x000000820500788c */ /* 0x000fd6000bf25270 */
.L_x_9:
[----:B0-----:R-:W0:Y:S01]  /*0110*/  LDCU.64 UR8, c[0x0][0x398] ;  /* 0x00007300ff0877ac */ /* 0x001e220008000a00 */
[----:B------:R-:W-:Y:S02]  /*0120*/  IMAD.U32 R8, RZ, RZ, UR16 ;  /* 0x00000010ff087e24 */ /* 0x000fe4000f8e00ff */
[----:B------:R-:W-:Y:S01]  /*0130*/  IMAD.U32 R9, RZ, RZ, UR17 ;  /* 0x00000011ff097e24 */ /* 0x000fe2000f8e00ff */
[----:B------:R-:W-:-:S04]  /*0140*/  UIMAD UR7, UR22, 0x65, UR6 ;  /* 0x00000065160778a4 */ /* 0x000fc8000f8e0206 */
[----:B------:R-:W-:-:S06]  /*0150*/  UIMAD UR7, UR7, 0x65, URZ ;  /* 0x00000065070778a4 */ /* 0x000fcc000f8e02ff */
[----:B------:R-:W-:Y:S01]  /*0160*/  IMAD.U32 R2, RZ, RZ, UR7 ;  /* 0x00000007ff027e24 */ /* 0x000fe2000f8e00ff */
[----:B------:R-:W-:Y:S01]  /*0170*/  UMOV UR7, URZ ;  /* 0x000000ff00077c82 */ /* 0x000fe20008000000 */
[----:B0-----:R-:W-:Y:S02]  /*0180*/  UIMAD.WIDE.U32 UR14, UR6, 0x8, UR8 ;  /* 0x00000008060e78a5 */ /* 0x001fe4000f8e0008 */
[----:B------:R-:W-:-:S04]  /*0190*/  UIADD3 UR6, UPT, UPT, UR6, 0x1, URZ ;  /* 0x0000000106067890 */ /* 0x000fc8000fffe0ff */
[----:B------:R-:W-:-:S11]  /*01a0*/  UISETP.NE.AND UP2, UPT, UR6, 0x82, UPT ;  /* 0x000000820600788c */ /* 0x000fd6000bf45270 */
.L_x_8:
[----:B------:R-:W-:Y:S02]  /*01b0*/  IMAD.U32 R14, RZ, RZ, UR10 ;  /* 0x0000000aff0e7e24 */ /* 0x000fe4000f8e00ff */
[----:B------:R-:W-:-:S05]  /*01c0*/  IMAD.U32 R15, RZ, RZ, UR11 ;  /* 0x0000000bff0f7e24 */ /* 0x000fca000f8e00ff */
[----:B0-----:R-:W2:Y:S01]  /*01d0*/  LDG.E.64 R4, desc[UR20][R14.64] ;  /* 0x000000140e047981 */ /* 0x001ea2000c1e1b00 */
[----:B------:R-:W0:Y:S01]  /*01e0*/  MUFU.RCP64H R7, 3 ;  /* 0x4008000000077908 */ /* 0x000e220000001800 */
[----:B------:R-:W-:Y:S02]  /*01f0*/  HFMA2 R6, -RZ, RZ, 0, 5.9604644775390625e-08 ;  /* 0x00000001ff067431 */ /* 0x000fe400000001ff */
[----:B------:R-:W-:Y:S02]  /*0200*/  IMAD.MOV.U32 R12, RZ, RZ, 0x0 ;  /* 0x00000000ff0c7424 */ /* 0x000fe400078e00ff */
[----:B------:R-:W-:-:S06]  /*0210*/  IMAD.MOV.U32 R13, RZ, RZ, 0x40080000 ;  /* 0x40080000ff0d7424 */ /* 0x000fcc00078e00ff */
[----:B0-----:R-:W-:-:S08]  /*0220*/  DFMA R10, R6, -R12, 1 ;  /* 0x3ff00000060a742b */ /* 0x001fd0000000080c */
[----:B------:R-:W-:-:S08]  /*0230*/  DFMA R10, R10, R10, R10 ;  /* 0x0000000a0a0a722b */ /* 0x000fd0000000000a */
[----:B------:R-:W-:Y:S02]  /*0240*/  DFMA R10, R6, R10, R6 ;  /* 0x0000000a060a722b */ /* 0x000fe40000000006 */
[----:B--2---:R-:W-:-:S06]  /*0250*/  DADD R6, R4, -5 ;  /* 0xc014000004067429 */ /* 0x004fcc0000000000 */
[----:B------:R-:W-:Y:S02]  /*0260*/  DFMA R4, R10, -R12, 1 ;  /* 0x3ff000000a04742b */ /* 0x000fe4000000080c */
[----:B------:R-:W-:-:S06]  /*0270*/  DMUL R16, R6, 100 ;  /* 0x4059000006107828 */ /* 0x000fcc0000000000 */
[----:B------:R-:W-:Y:S02]  /*0280*/  DFMA R4, R10, R4, R10 ;  /* 0x000000040a04722b */ /* 0x000fe4000000000a */
[----:B------:R-:W-:-:S06]  /*0290*/  DSETP.GT.AND P1, PT, R6, RZ, PT ;  /* 0x000000ff0600722a */ /* 0x000fcc0003f24000 */
[----:B------:R-:W-:Y:S01]  /*02a0*/  DMUL R10, R16, R4 ;  /* 0x00000004100a7228 */ /* 0x000fe20000000000 */
[----:B------:R-:W-:-:S07]  /*02b0*/  FSETP.GEU.AND P2, PT, |R17|, 6.5827683646048100446e-37, PT ;  /* 0x036000001100780b */ /* 0x000fce0003f4e200 */
[----:B------:R-:W-:-:S08]  /*02c0*/  DFMA R12, R10, -3, R16 ;  /* 0xc00800000a0c782b */ /* 0x000fd00000000010 */
[----:B------:R-:W-:Y:S01]  /*02d0*/  DFMA R4, R4, R12, R10 ;  /* 0x0000000c0404722b */ /* 0x000fe2000000000a */
[----:B------:R-:W-:Y:S02]  /*02e0*/  IMAD.U32 R10, RZ, RZ, UR18 ;  /* 0x00000012ff0a7e24 */ /* 0x000fe4000f8e00ff */
[----:B------:R-:W-:Y:S02]  /*02f0*/  IMAD.U32 R11, RZ, RZ, UR19 ;  /* 0x00000013ff0b7e24 */ /* 0x000fe4000f8e00ff */
[----:B------:R-:W-:-:S05]  /*0300*/  IMAD.WIDE.U32 R10, R2, 0x8, R10 ;  /* 0x00000008020a7825 */ /* 0x000fca00078e000a */
[----:B------:R-:W-:-:S05]  /*0310*/  FFMA R0, RZ, 2.125, R5 ;  /* 0x40080000ff007823 */ /* 0x000fca0000000005 */
[----:B------:R-:W-:Y:S01]  /*0320*/  FSETP.GT.AND P0, PT, |R0|, 1.469367938527859385e-39, PT ;  /* 0x001000000000780b */ /* 0x000fe20003f04200 */
[----:B------:R-:W-:-:S12]  /*0330*/  IMAD.MOV.U32 R0, RZ, RZ, RZ ;  /* 0x000000ffff007224 */ /* 0x000fd800078e00ff */
[----:B------:R-:W-:Y:S05]  /*0340*/  @P0 BRA P2, `(.L_x_0) ;  /* 0x0000000000140947 */ /* 0x000fea0001000000 */
[----:B------:R-:W-:Y:S01]  /*0350*/  IMAD.MOV.U32 R15, RZ, RZ, 0x40080000 ;  /* 0x40080000ff0f7424 */ /* 0x000fe200078e00ff */
[----:B------:R-:W-:-:S07]  /*0360*/  MOV R4, 0x380 ;  /* 0x0000038000047802 */ /* 0x000fce0000000f00 */
[----:B------:R-:W-:Y:S05]  /*0370*/  CALL.REL.NOINC `($__internal_0_$__cuda_sm20_div_rn_f64_full) ;  /* 0x0000000c00a47944 */ /* 0x000fea0003c00000 */
[----:B------:R-:W-:Y:S02]  /*0380*/  IMAD.MOV.U32 R4, RZ, RZ, R12 ;  /* 0x000000ffff047224 */ /* 0x000fe400078e000c */
[----:B------:R-:W-:-:S07]  /*0390*/  IMAD.MOV.U32 R5, RZ, RZ, R13 ;  /* 0x000000ffff057224 */ /* 0x000fce00078e000d */
.L_x_0:
[----:B------:R-:W-:Y:S01]  /*03a0*/  IMAD.U32 R18, RZ, RZ, UR14 ;  /* 0x0000000eff127e24 */ /* 0x000fe2000f8e00ff */
[----:B------:R-:W-:-:S05]  /*03b0*/  MOV R19, UR15 ;  /* 0x0000000f00137c02 */ /* 0x000fca0008000f00 */
[----:B------:R-:W2:Y:S01]  /*03c0*/  LDG.E.64 R6, desc[UR20][R18.64] ;  /* 0x0000001412067981 */ /* 0x000ea2000c1e1b00 */
[----:B------:R-:W0:Y:S01]  /*03d0*/  MUFU.RCP64H R13, 23 ;  /* 0x40370000000d7908 */ /* 0x000e220000001800 */
[----:B------:R-:W-:Y:S02]  /*03e0*/  IMAD.MOV.U32 R16, RZ, RZ, 0x0 ;  /* 0x00000000ff107424 */ /* 0x000fe400078e00ff */
[----:B------:R-:W-:Y:S02]  /*03f0*/  IMAD.MOV.U32 R17, RZ, RZ, 0x40370000 ;  /* 0x40370000ff117424 */ /* 0x000fe400078e00ff */
[----:B------:R-:W-:-:S03]  /*0400*/  IMAD.MOV.U32 R12, RZ, RZ, 0x1 ;  /* 0x00000001ff0c7424 */ /* 0x000fc600078e00ff */
[----:B------:R-:W1:Y:S03]  /*0410*/  FRND.F64.FLOOR R4, R4 ;  /* 0x0000000400047313 */ /* 0x000e660000305800 */
[----:B0-----:R-:W-:-:S08]  /*0420*/  DFMA R14, R12, -R16, 1 ;  /* 0x3ff000000c0e742b */ /* 0x001fd00000000810 */
[----:B------:R-:W-:-:S08]  /*0430*/  DFMA R14, R14, R14, R14 ;  /* 0x0000000e0e0e722b */ /* 0x000fd0000000000e */
[----:B------:R-:W-:-:S08]  /*0440*/  DFMA R14, R12, R14, R12 ;  /* 0x0000000e0c0e722b */ /* 0x000fd0000000000c */
[----:B------:R-:W-:-:S08]  /*0450*/  DFMA R12, R14, -R16, 1 ;  /* 0x3ff000000e0c742b */ /* 0x000fd00000000810 */
[----:B------:R-:W-:Y:S02]  /*0460*/  DFMA R12, R14, R12, R14 ;  /* 0x0000000c0e0c722b */ /* 0x000fe4000000000e */
[----:B--2---:R-:W-:-:S08]  /*0470*/  DADD R6, R6, -2 ;  /* 0xc000000006067429 */ /* 0x004fd00000000000 */
[C---:B------:R-:W-:Y:S02]  /*0480*/  DMUL R16, R6.reuse, 100 ;  /* 0x4059000006107828 */ /* 0x040fe40000000000 */
[----:B------:R-:W-:-:S06]  /*0490*/  DSETP.GT.AND P2, PT, R6, RZ, PT ;  /* 0x000000ff0600722a */ /* 0x000fcc0003f44000 */
[----:B------:R-:W-:Y:S02]  /*04a0*/  DMUL R14, R16, R12 ;  /* 0x0000000c100e7228 */ /* 0x000fe40000000000 */
[----:B------:R-:W-:-:S06]  /*04b0*/  FSETP.GEU.AND P3, PT, |R17|, 6.5827683646048100446e-37, PT ;  /* 0x036000001100780b */ /* 0x000fcc0003f6e200 */
[----:B------:R-:W-:-:S08]  /*04c0*/  DFMA R18, R14, -23, R16 ;  /* 0xc03700000e12782b */ /* 0x000fd00000000010 */
[----:B------:R-:W-:Y:S02]  /*04d0*/  DFMA R12, R12, R18, R14 ;  /* 0x000000120c0c722b */ /* 0x000fe4000000000e */
[----:B-1----:R-:W-:-:S08]  /*04e0*/  DADD R14, R4, 0.5 ;  /* 0x3fe00000040e7429 */ /* 0x002fd00000000000 */
[----:B------:R-:W-:Y:S02]  /*04f0*/  FFMA R3, RZ, 2.859375, R13 ;  /* 0x40370000ff037823 */ /* 0x000fe4000000000d */
[----:B------:R-:W-:Y:S02]  /*0500*/  FSEL R22, R14, RZ, P1 ;  /* 0x000000ff0e167208 */ /* 0x000fe40000800000 */
[----:B------:R-:W-:Y:S02]  /*0510*/  FSEL R23, R15, 1.75, P1 ;  /* 0x3fe000000f177808 */ /* 0x000fe40000800000 */
[----:B------:R-:W-:-:S13]  /*0520*/  FSETP.GT.AND P0, PT, |R3|, 1.469367938527859385e-39, PT ;  /* 0x001000000300780b */ /* 0x000fda0003f04200 */
[----:B------:R-:W-:Y:S05]  /*0530*/  @P0 BRA P3, `(.L_x_1) ;  /* 0x00000000000c0947 */ /* 0x000fea0001800000 */
[----:B------:R-:W-:Y:S01]  /*0540*/  IMAD.MOV.U32 R15, RZ, RZ, 0x40370000 ;  /* 0x40370000ff0f7424 */ /* 0x000fe200078e00ff */
[----:B------:R-:W-:-:S07]  /*0550*/  MOV R4, 0x570 ;  /* 0x0000057000047802 */ /* 0x000fce0000000f00 */
[----:B------:R-:W-:Y:S05]  /*0560*/  CALL.REL.NOINC `($__internal_0_$__cuda_sm20_div_rn_f64_full) ;  /* 0x0000000c00287944 */ /* 0x000fea0003c00000 */
.L_x_1:
[----:B------:R-:W-:Y:S02]  /*0570*/  IMAD.U32 R18, RZ, RZ, UR12 ;  /* 0x0000000cff127e24 */ /* 0x000fe4000f8e00ff */
[----:B------:R-:W-:-:S05]  /*0580*/  IMAD.U32 R19, RZ, RZ, UR13 ;  /* 0x0000000dff137e24 */ /* 0x000fca000f8e00ff */
[----:B------:R-:W2:Y:S01]  /*0590*/  LDG.E.64 R16, desc[UR20][R18.64] ;  /* 0x0000001412107981 */ /* 0x000ea2000c1e1b00 */
[----:B------:R-:W0:Y:S01]  /*05a0*/  MUFU.RCP64H R5, 10 ;  /* 0x4024000000057908 */ /* 0x000e220000001800 */
[----:B------:R-:W-:Y:S01]  /*05b0*/  IMAD.MOV.U32 R14, RZ, RZ, 0x0 ;  /* 0x00000000ff0e7424 */ /* 0x000fe200078e00ff */
[----:B------:R-:W-:Y:S01]  /*05c0*/  MOV R15, 0x40240000 ;  /* 0x40240000000f7802 */ /* 0x000fe20000000f00 */
[----:B------:R-:W-:-:S05]  /*05d0*/  IMAD.MOV.U32 R4, RZ, RZ, 0x1 ;  /* 0x00000001ff047424 */ /* 0x000fca00078e00ff */
[----:B------:R-:W1:Y:S01]  /*05e0*/  FRND.F64.FLOOR R12, R12 ;  /* 0x0000000c000c7313 */ /* 0x000e620000305800 */
[----:B0-----:R-:W-:-:S08]  /*05f0*/  DFMA R6, R4, -R14, 1 ;  /* 0x3ff000000406742b */ /* 0x001fd0000000080e */
[----:B------:R-:W-:-:S08]  /*0600*/  DFMA R6, R6, R6, R6 ;  /* 0x000000060606722b */ /* 0x000fd00000000006 */
[----:B------:R-:W-:-:S08]  /*0610*/  DFMA R6, R4, R6, R4 ;  /* 0x000000060406722b */ /* 0x000fd00000000004 */
[----:B------:R-:W-:-:S08]  /*0620*/  DFMA R4, R6, -R14, 1 ;  /* 0x3ff000000604742b */ /* 0x000fd0000000080e */
[----:B------:R-:W-:Y:S02]  /*0630*/  DFMA R4, R6, R4, R6 ;  /* 0x000000040604722b */ /* 0x000fe40000000006 */
[----:B--2---:R-:W-:-:S08]  /*0640*/  DMUL R16, R16, 100 ;  /* 0x4059000010107828 */ /* 0x004fd00000000000 */
[----:B------:R-:W-:Y:S02]  /*0650*/  DMUL R6, R16, R4 ;  /* 0x0000000410067228 */ /* 0x000fe40000000000 */
[----:B------:R-:W-:-:S06]  /*0660*/  FSETP.GEU.AND P1, PT, |R17|, 6.5827683646048100446e-37, PT ;  /* 0x036000001100780b */ /* 0x000fcc0003f2e200 */
[----:B------:R-:W-:-:S08]  /*0670*/  DFMA R14, R6, -10, R16 ;  /* 0xc0240000060e782b */ /* 0x000fd00000000010 */
[----:B------:R-:W-:Y:S01]  /*0680*/  DFMA R4, R4, R14, R6 ;  /* 0x0000000e0404722b */ /* 0x000fe20000000006 */
[----:B-1----:R-:W-:Y:S02]  /*0690*/  FSEL R6, R12, RZ, P2 ;  /* 0x000000ff0c067208 */ /* 0x002fe40001000000 */
[----:B------:R-:W-:-:S07]  /*06a0*/  FSEL R7, R13, RZ, P2 ;  /* 0x000000ff0d077208 */ /* 0x000fce0001000000 */
[----:B------:R-:W-:-:S05]  /*06b0*/  FFMA R3, RZ, 2.5625, R5 ;  /* 0x40240000ff037823 */ /* 0x000fca0000000005 */
[----:B------:R-:W-:-:S13]  /*06c0*/  FSETP.GT.AND P0, PT, |R3|, 1.469367938527859385e-39, PT ;  /* 0x001000000300780b */ /* 0x000fda0003f04200 */
[----:B------:R-:W-:Y:S05]  /*06d0*/  @P0 BRA P1, `(.L_x_2) ;  /* 0x0000000000140947 */ /* 0x000fea0000800000 */
[----:B------:R-:W-:Y:S01]  /*06e0*/  IMAD.MOV.U32 R15, RZ, RZ, 0x40240000 ;  /* 0x40240000ff0f7424 */ /* 0x000fe200078e00ff */
[----:B------:R-:W-:-:S07]  /*06f0*/  MOV R4, 0x710 ;  /* 0x0000071000047802 */ /* 0x000fce0000000f00 */
[----:B------:R-:W-:Y:S05]  /*0700*/  CALL.REL.NOINC `($__internal_0_$__cuda_sm20_div_rn_f64_full) ;  /* 0x0000000800c07944 */ /* 0x000fea0003c00000 */
[----:B------:R-:W-:Y:S02]  /*0710*/  IMAD.MOV.U32 R4, RZ, RZ, R12 ;  /* 0x000000ffff047224 */ /* 0x000fe400078e000c */
[----:B------:R-:W-:-:S07]  /*0720*/  IMAD.MOV.U32 R5, RZ, RZ, R13 ;  /* 0x000000ffff057224 */ /* 0x000fce00078e000d */
.L_x_2:
[----:B------:R-:W2:Y:S01]  /*0730*/  LDG.E.64 R14, desc[UR20][R8.64+-0x8] ;  /* 0xfffff814080e7981 */ /* 0x000ea2000c1e1b00 */
[----:B------:R-:W0:Y:S01]  /*0740*/  MUFU.RCP64H R13, 13 ;  /* 0x402a0000000d7908 */ /* 0x000e220000001800 */
[----:B------:R-:W-:Y:S02]  /*0750*/  IMAD.MOV.U32 R18, RZ, RZ, 0x0 ;  /* 0x00000000ff127424 */ /* 0x000fe400078e00ff */
[----:B------:R-:W-:Y:S02]  /*0760*/  IMAD.MOV.U32 R19, RZ, RZ, 0x402a0000 ;  /* 0x402a0000ff137424 */ /* 0x000fe400078e00ff */
[----:B------:R-:W-:-:S03]  /*0770*/  IMAD.MOV.U32 R12, RZ, RZ, 0x1 ;  /* 0x00000001ff0c7424 */ /* 0x000fc600078e00ff */
[----:B------:R-:W1:Y:S03]  /*0780*/  FRND.F64.FLOOR R4, R4 ;  /* 0x0000000400047313 */ /* 0x000e660000305800 */
[----:B0-----:R-:W-:Y:S02]  /*0790*/  DFMA R16, R12, -R18, 1 ;  /* 0x3ff000000c10742b */ /* 0x001fe40000000812 */
[----:B-1----:R-:W-:-:S06]  /*07a0*/  DFMA R6, R4, 101, R6 ;  /* 0x405940000406782b */ /* 0x002fcc0000000006 */
[----:B------:R-:W-:Y:S02]  /*07b0*/  DFMA R16, R16, R16, R16 ;  /* 0x000000101010722b */ /* 0x000fe40000000010 */
[----:B------:R-:W-:-:S06]  /*07c0*/  DADD R6, R6, 0.5 ;  /* 0x3fe0000006067429 */ /* 0x000fcc0000000000 */
        /* <DEDUP_REMOVED lines=9> */
[----:B------:R-:W-:-:S10]  /*0860*/  DFMA R12, R12, R20, R18 ;  /* 0x000000140c0c722b */ /* 0x000fd40000000012 */
[----:B------:R-:W-:-:S05]  /*0870*/  FFMA R3, RZ, 2.65625, R13 ;  /* 0x402a0000ff037823 */ /* 0x000fca000000000d */
[----:B------:R-:W-:-:S13]  /*0880*/  FSETP.GT.AND P0, PT, |R3|, 1.469367938527859385e-39, PT ;  /* 0x001000000300780b */ /* 0x000fda0003f04200 */
[----:B------:R-:W-:Y:S05]  /*0890*/  @P0 BRA P2, `(.L_x_3) ;  /* 0x00000000000c0947 */ /* 0x000fea0001000000 */
[----:B------:R-:W-:Y:S02]  /*08a0*/  MOV R15, 0x402a0000 ;  /* 0x402a0000000f7802 */ /* 0x000fe40000000f00 */
[----:B------:R-:W-:-:S07]  /*08b0*/  MOV R4, 0x8d0 ;  /* 0x000008d000047802 */ /* 0x000fce0000000f00 */
[----:B------:R-:W-:Y:S05]  /*08c0*/  CALL.REL.NOINC `($__internal_0_$__cuda_sm20_div_rn_f64_full) ;  /* 0x0000000800507944 */ /* 0x000fea0003c00000 */
.L_x_3:
[----:B------:R-:W0:Y:S01]  /*08d0*/  FRND.F64.FLOOR R12, R12 ;  /* 0x0000000c000c7313 */ /* 0x000e220000305800 */
[----:B------:R-:W1:Y:S01]  /*08e0*/  LDCU UR8, c[0x0][0x380] ;  /* 0x00007000ff0877ac */ /* 0x000e620008000800 */
[----:B------:R-:W-:Y:S01]  /*08f0*/  IMAD.MOV.U32 R3, RZ, RZ, -0x3e000000 ;  /* 0xc2000000ff037424 */ /* 0x000fe200078e00ff */
[----:B------:R-:W-:-:S05]  /*0900*/  UMOV UR9, URZ ;  /* 0x000000ff00097c82 */ /* 0x000fca0008000000 */
[----:B------:R-:W-:Y:S01]  /*0910*/  F2F.F32.F64 R21, R6 ;  /* 0x0000000600157310 */ /* 0x000fe20000301000 */
[----:B0-----:R-:W-:-:S07]  /*0920*/  DADD R4, R12, 0.5 ;  /* 0x3fe000000c047429 */ /* 0x001fce0000000000 */
[----:B------:R-:W-:Y:S03]  /*0930*/  F2F.F32.F64 R22, R22 ;  /* 0x0000001600167310 */ /* 0x000fe60000301000 */
[----:B------:R-:W-:Y:S02]  /*0940*/  FSEL R4, R4, RZ, P1 ;  /* 0x000000ff04047208 */ /* 0x000fe40000800000 */
[----:B------:R-:W-:-:S04]  /*0950*/  FSEL R5, R5, 1.75, P1 ;  /* 0x3fe0000005057808 */ /* 0x000fc80000800000 */
[----:B------:R-:W1:Y:S02]  /*0960*/  F2F.F32.F64 R20, R4 ;  /* 0x0000000400147310 */ /* 0x000e640000301000 */
[----:B-1----:R-:W5:Y:S06]  /*0970*/  TEX.LL RZ, R20, R20, R3, UR8, 3D, 0x1 ;  /* 0x48ff080314147f60 */ /* 0x002f6c00089e01ff */
[----:B------:R-:W0:Y:S01]  /*0980*/  MUFU.RCP64H R13, 3 ;  /* 0x40080000000d7908 */ /* 0x000e220000001800 */
[----:B------:R-:W-:Y:S02]  /*0990*/  IMAD.MOV.U32 R14, RZ, RZ, 0x0 ;  /* 0x00000000ff0e7424 */ /* 0x000fe400078e00ff */
[----:B------:R-:W-:-:S02]  /*09a0*/  IMAD.MOV.U32 R15, RZ, RZ, 0x40080000 ;  /* 0x40080000ff0f7424 */ /* 0x000fc400078e00ff */
[----:B------:R-:W-:Y:S02]  /*09b0*/  IMAD.MOV.U32 R12, RZ, RZ, 0x1 ;  /* 0x00000001ff0c7424 */ /* 0x000fe400078e00ff */
[----:B------:R-:W-:Y:S02]  /*09c0*/  IMAD.U32 R24, RZ, RZ, UR10 ;  /* 0x0000000aff187e24 */ /* 0x000fe4000f8e00ff */
[----:B------:R-:W-:Y:S02]  /*09d0*/  IMAD.U32 R25, RZ, RZ, UR11 ;  /* 0x0000000bff197e24 */ /* 0x000fe4000f8e00ff */
[----:B0-----:R-:W-:-:S08]  /*09e0*/  DFMA R6, R12, -R14, 1 ;  /* 0x3ff000000c06742b */ /* 0x001fd0000000080e */
[----:B------:R-:W-:-:S08]  /*09f0*/  DFMA R6, R6, R6, R6 ;  /* 0x000000060606722b */ /* 0x000fd00000000006 */
[----:B------:R-:W-:-:S08]  /*0a00*/  DFMA R6, R12, R6, R12 ;  /* 0x000000060c06722b */ /* 0x000fd0000000000c */
[----:B------:R-:W-:-:S08]  /*0a10*/  DFMA R14, R6, -R14, 1 ;  /* 0x3ff00000060e742b */ /* 0x000fd0000000080e */
[----:B------:R-:W-:Y:S01]  /*0a20*/  DFMA R18, R6, R14, R6 ;  /* 0x0000000e0612722b */ /* 0x000fe20000000006 */
[----:B-----5:R-:W0:Y:S02]  /*0a30*/  F2F.F64.F32 R4, R20 ;  /* 0x0000001400047310 */ /* 0x020e240000201800 */
[----:B0-----:R0:W-:Y:S04]  /*0a40*/  STG.E.64 desc[UR20][R10.64+-0x8], R4 ;  /* 0xfffff8040a007986 */ /* 0x0011e8000c101b14 */
[----:B------:R-:W2:Y:S02]  /*0a50*/  LDG.E.64 R6, desc[UR20][R24.64] ;  /* 0x0000001418067981 */ /* 0x000ea4000c1e1b00 */
[----:B--2---:R-:W-:-:S08]  /*0a60*/  DADD R6, R6, -5 ;  /* 0xc014000006067429 */ /* 0x004fd00000000000 */
[C---:B------:R-:W-:Y:S02]  /*0a70*/  DMUL R16, R6.reuse, 100 ;  /* 0x4059000006107828 */ /* 0x040fe40000000000 */
[----:B------:R-:W-:-:S06]  /*0a80*/  DSETP.GT.AND P1, PT, R6, RZ, PT ;  /* 0x000000ff0600722a */ /* 0x000fcc0003f24000 */
[----:B------:R-:W-:Y:S02]  /*0a90*/  DMUL R12, R18, R16 ;  /* 0x00000010120c7228 */ /* 0x000fe40000000000 */
[----:B------:R-:W-:-:S06]  /*0aa0*/  FSETP.GEU.AND P2, PT, |R17|, 6.5827683646048100446e-37, PT ;  /* 0x036000001100780b */ /* 0x000fcc0003f4e200 */
[----:B------:R-:W-:-:S08]  /*0ab0*/  DFMA R14, R12, -3, R16 ;  /* 0xc00800000c0e782b */ /* 0x000fd00000000010 */
[----:B------:R-:W-:-:S10]  /*0ac0*/  DFMA R12, R18, R14, R12 ;  /* 0x0000000e120c722b */ /* 0x000fd4000000000c */
[----:B------:R-:W-:-:S05]  /*0ad0*/  FFMA R3, RZ, 2.125, R13 ;  /* 0x40080000ff037823 */ /* 0x000fca000000000d */
[----:B------:R-:W-:-:S13]  /*0ae0*/  FSETP.GT.AND P0, PT, |R3|, 1.469367938527859385e-39, PT ;  /* 0x001000000300780b */ /* 0x000fda0003f04200 */
[----:B0-----:R-:W-:Y:S05]  /*0af0*/  @P0 BRA P2, `(.L_x_4) ;  /* 0x00000000000c0947 */ /* 0x001fea0001000000 */
[----:B------:R-:W-:Y:S01]  /*0b00*/  IMAD.MOV.U32 R15, RZ, RZ, 0x40080000 ;  /* 0x40080000ff0f7424 */ /* 0x000fe200078e00ff */
[----:B------:R-:W-:-:S07]  /*0b10*/  MOV R4, 0xb30 ;  /* 0x00000b3000047802 */ /* 0x000fce0000000f00 */
[----:B------:R-:W-:Y:S05]  /*0b20*/  CALL.REL.NOINC `($__internal_0_$__cuda_sm20_div_rn_f64_full) ;  /* 0x0000000400b87944 */ /* 0x000fea0003c00000 */
.L_x_4:
[----:B------:R-:W-:Y:S01]  /*0b30*/  MOV R20, UR14 ;  /* 0x0000000e00147c02 */ /* 0x000fe20008000f00 */
[----:B------:R-:W-:-:S05]  /*0b40*/  IMAD.U32 R21, RZ, RZ, UR15 ;  /* 0x0000000fff157e24 */ /* 0x000fca000f8e00ff */
        /* <DEDUP_REMOVED lines=27> */
[----:B------:R-:W-:Y:S01]  /*0d00*/  IMAD.MOV.U32 R4, RZ, RZ, R12 ;  /* 0x000000ffff047224 */ /* 0x000fe200078e000c */
[----:B------:R-:W-:-:S07]  /*0d10*/  MOV R5, R13 ;  /* 0x0000000d00057202 */ /* 0x000fce0000000f00 */
.L_x_5:
[----:B------:R-:W-:Y:S02]  /*0d20*/  IMAD.U32 R20, RZ, RZ, UR12 ;  /* 0x0000000cff147e24 */ /* 0x000fe4000f8e00ff */
[----:B------:R-:W-:-:S05]  /*0d30*/  IMAD.U32 R21, RZ, RZ, UR13 ;  /* 0x0000000dff157e24 */ /* 0x000fca000f8e00ff */
[----:B------:R-:W2:Y:S01]  /*0d40*/  LDG.E.64 R16, desc[UR20][R20.64] ;  /* 0x0000001414107981 */ /* 0x000ea2000c1e1b00 */
[----:B------:R-:W0:Y:S01]  /*0d50*/  MUFU.RCP64H R13, 10 ;  /* 0x40240000000d7908 */ /* 0x000e220000001800 */
[----:B------:R-:W-:Y:S02]  /*0d60*/  IMAD.MOV.U32 R14, RZ, RZ, 0x0 ;  /* 0x00000000ff0e7424 */ /* 0x000fe400078e00ff */
[----:B------:R-:W-:Y:S02]  /*0d70*/  IMAD.MOV.U32 R15, RZ, RZ, 0x40240000 ;  /* 0x40240000ff0f7424 */ /* 0x000fe400078e00ff */
[----:B------:R-:W-:-:S03]  /*0d80*/  IMAD.MOV.U32 R12, RZ, RZ, 0x1 ;  /* 0x00000001ff0c7424 */ /* 0x000fc600078e00ff */
[----:B------:R-:W1:Y:S03]  /*0d90*/  FRND.F64.FLOOR R4, R4 ;  /* 0x0000000400047313 */ /* 0x000e660000305800 */
[----:B0-----:R-:W-:Y:S01]  /*0da0*/  DFMA R18, R12, -R14, 1 ;  /* 0x3ff000000c12742b */ /* 0x001fe2000000080e */
[----:B-1----:R-:W-:-:S07]  /*0db0*/  FSEL R22, R4, RZ, P2 ;  /* 0x000000ff04167208 */ /* 0x002fce0001000000 */
[----:B------:R-:W-:Y:S01]  /*0dc0*/  DFMA R18, R18, R18, R18 ;  /* 0x000000121212722b */ /* 0x000fe20000000012 */
[----:B------:R-:W-:-:S07]  /*0dd0*/  FSEL R23, R5, RZ, P2 ;  /* 0x000000ff05177208 */ /* 0x000fce0001000000 */
[----:B------:R-:W-:-:S08]  /*0de0*/  DFMA R18, R12, R18, R12 ;  /* 0x000000120c12722b */ /* 0x000fd0000000000c */
[----:B------:R-:W-:-:S08]  /*0df0*/  DFMA R14, R18, -R14, 1 ;  /* 0x3ff00000120e742b */ /* 0x000fd0000000080e */
[----:B------:R-:W-:Y:S02]  /*0e00*/  DFMA R18, R18, R14, R18 ;  /* 0x0000000e1212722b */ /* 0x000fe40000000012 */
[----:B--2---:R-:W-:-:S08]  /*0e10*/  DMUL R16, R16, 100 ;  /* 0x4059000010107828 */ /* 0x004fd00000000000 */
[----:B------:R-:W-:Y:S02]  /*0e20*/  DMUL R12, R18, R16 ;  /* 0x00000010120c7228 */ /* 0x000fe40000000000 */
[----:B------:R-:W-:-:S06]  /*0e30*/  FSETP.GEU.AND P1, PT, |R17|, 6.5827683646048100446e-37, PT ;  /* 0x036000001100780b */ /* 0x000fcc0003f2e200 */
[----:B------:R-:W-:-:S08]  /*0e40*/  DFMA R14, R12, -10, R16 ;  /* 0xc02400000c0e782b */ /* 0x000fd00000000010 */
[----:B------:R-:W-:-:S10]  /*0e50*/  DFMA R12, R18, R14, R12 ;  /* 0x0000000e120c722b */ /* 0x000fd4000000000c */
[----:B------:R-:W-:-:S05]  /*0e60*/  FFMA R3, RZ, 2.5625, R13 ;  /* 0x40240000ff037823 */ /* 0x000fca000000000d */
[----:B------:R-:W-:-:S13]  /*0e70*/  FSETP.GT.AND P0, PT, |R3|, 1.469367938527859385e-39, PT ;  /* 0x001000000300780b */ /* 0x000fda0003f04200 */
[----:B------:R-:W-:Y:S05]  /*0e80*/  @P0 BRA P1, `(.L_x_6) ;  /* 0x00000000000c0947 */ /* 0x000fea0000800000 */
[----:B------:R-:W-:Y:S01]  /*0e90*/  IMAD.MOV.U32 R15, RZ, RZ, 0x40240000 ;  /* 0x40240000ff0f7424 */ /* 0x000fe200078e00ff */
[----:B------:R-:W-:-:S07]  /*0ea0*/  MOV R4, 0xec0 ;  /* 0x00000ec000047802 */ /* 0x000fce0000000f00 */
[----:B------:R-:W-:Y:S05]  /*0eb0*/  CALL.REL.NOINC `($__internal_0_$__cuda_sm20_div_rn_f64_full) ;  /* 0x0000000000d47944 */ /* 0x000fea0003c00000 */
.L_x_6:
[----:B------:R-:W2:Y:S01]  /*0ec0*/  LDG.E.64 R14, desc[UR20][R8.64] ;  /* 0x00000014080e7981 */ /* 0x000ea2000c1e1b00 */
[----:B------:R-:W0:Y:S01]  /*0ed0*/  MUFU.RCP64H R5, 13 ;  /* 0x402a000000057908 */ /* 0x000e220000001800 */
[----:B------:R-:W-:Y:S01]  /*0ee0*/  MOV R16, 0x0 ;  /* 0x0000000000107802 */ /* 0x000fe20000000f00 */
[----:B------:R-:W-:Y:S02]  /*0ef0*/  IMAD.MOV.U32 R17, RZ, RZ, 0x402a0000 ;  /* 0x402a0000ff117424 */ /* 0x000fe400078e00ff */
[----:B------:R-:W-:-:S04]  /*0f00*/  IMAD.MOV.U32 R4, RZ, RZ, 0x1 ;  /* 0x00000001ff047424 */ /* 0x000fc800078e00ff */
[----:B------:R-:W1:Y:S02]  /*0f10*/  FRND.F64.FLOOR R12, R12 ;  /* 0x0000000c000c7313 */ /* 0x000e640000305800 */
        /* <DEDUP_REMOVED lines=17> */
[----:B------:R-:W-:Y:S01]  /*1030*/  IMAD.MOV.U32 R15, RZ, RZ, 0x402a0000 ;  /* 0x402a0000ff0f7424 */ /* 0x000fe200078e00ff */
[----:B------:R-:W-:-:S07]  /*1040*/  MOV R4, 0x1060 ;  /* 0x0000106000047802 */ /* 0x000fce0000000f00 */
[----:B------:R-:W-:Y:S05]  /*1050*/  CALL.REL.NOINC `($__internal_0_$__cuda_sm20_div_rn_f64_full) ;  /* 0x00000000006c7944 */ /* 0x000fea0003c00000 */
[----:B------:R-:W-:Y:S02]  /*1060*/  IMAD.MOV.U32 R4, RZ, RZ, R12 ;  /* 0x000000ffff047224 */ /* 0x000fe400078e000c */
[----:B------:R-:W-:-:S07]  /*1070*/  IMAD.MOV.U32 R5, RZ, RZ, R13 ;  /* 0x000000ffff057224 */ /* 0x000fce00078e000d */
.L_x_7:
        /* <DEDUP_REMOVED lines=10> */
[----:B-1----:R-:W5:Y:S01]  /*1120*/  TEX.LL RZ, R12, R12, R3, UR8, 3D, 0x1 ;  /* 0x48ff08030c0c7f60 */ /* 0x002f6200089e01ff */
[----:B------:R-:W-:Y:S01]  /*1130*/  UIADD3 UR7, UPT, UPT, UR7, 0x2, URZ ;  /* 0x0000000207077890 */ /* 0x000fe2000fffe0ff */
[----:B------:R-:W-:Y:S01]  /*1140*/  IADD3 R8, P0, PT, R8, 0x10, RZ ;  /* 0x0000001008087810 */ /* 0x000fe20007f1e0ff */
[----:B------:R-:W-:Y:S02]  /*1150*/  VIADD R2, R2, 0x2 ;  /* 0x0000000202027836 */ /* 0x000fe40000000000 */
[----:B------:R-:W-:Y:S01]  /*1160*/  UISETP.NE.AND UP0, UPT, UR7, 0x82, UPT ;  /* 0x000000820700788c */ /* 0x000fe2000bf05270 */
[----:B------:R-:W-:Y:S01]  /*1170*/  IADD3.X R9, PT, PT, RZ, R9, RZ, P0, !PT ;  /* 0x00000009ff097210 */ /* 0x000fe200007fe4ff */
[----:B-----5:R-:W0:Y:S02]  /*1180*/  F2F.F64.F32 R4, R12 ;  /* 0x0000000c00047310 */ /* 0x020e240000201800 */
[----:B0-----:R0:W-:Y:S05]  /*1190*/  STG.E.64 desc[UR20][R10.64], R4 ;  /* 0x000000040a007986 */ /* 0x0011ea000c101b14 */
[----:B------:R-:W-:Y:S05]  /*11a0*/  BRA.U UP0, `(.L_x_8) ;  /* 0xfffffff100007547 */ /* 0x000fea000b83ffff */
[----:B------:R-:W-:Y:S05]  /*11b0*/  BRA.U UP2, `(.L_x_9) ;  /* 0xffffffed02d47547 */ /* 0x000fea000b83ffff */
[----:B------:R-:W-:Y:S05]  /*11c0*/  BRA.U UP1, `(.L_x_10) ;  /* 0xffffffed01b87547 */ /* 0x000fea000b83ffff */
[----:B------:R-:W-:-:S04]  /*11d0*/  UIADD3 UR4, UPT, UPT, UR4, 0x1, URZ ;  /* 0x0000000104047890 */ /* 0x000fc8000fffe0ff */
[----:B------:R-:W-:-:S09]  /*11e0*/  UISETP.NE.AND UP0, UPT, UR4, 0x82, UPT ;  /* 0x000000820400788c */ /* 0x000fd2000bf05270 */
[----:B------:R-:W-:Y:S05]  /*11f0*/  BRA.U UP0, `(.L_x_11) ;  /* 0xffffffed00a07547 */ /* 0x000fea000b83ffff */
[----:B------:R-:W-:Y:S05]  /*1200*/  EXIT ;  /* 0x000000000000794d */ /* 0x000fea0003800000 */
        .weak           $__internal_0_$__cuda_sm20_div_rn_f64_full
        .type           $__internal_0_$__cuda_sm20_div_rn_f64_full,@function
        .size           $__internal_0_$__cuda_sm20_div_rn_f64_full,(.L_x_122 - $__internal_0_$__cuda_sm20_div_rn_f64_full)
$__internal_0_$__cuda_sm20_div_rn_f64_full:
[C---:B------:R-:W-:Y:S01]  /*1210*/  FSETP.GEU.AND P0, PT, |R15|.reuse, 1.469367938527859385e-39, PT ;  /* 0x001000000f00780b */ /* 0x040fe20003f0e200 */
[--C-:B------:R-:W-:Y:S01]  /*1220*/  IMAD.MOV.U32 R14, RZ, RZ, R0.reuse ;  /* 0x000000ffff0e7224 */ /* 0x100fe200078e0000 */
[C---:B------:R-:W-:Y:S01]  /*1230*/  LOP3.LUT R12, R15.reuse, 0x800fffff, RZ, 0xc0, !PT ;  /* 0x800fffff0f0c7812 */ /* 0x040fe200078ec0ff */
[----:B------:R-:W-:Y:S01]  /*1240*/  IMAD.MOV.U32 R18, RZ, RZ, 0x1 ;  /* 0x00000001ff127424 */ /* 0x000fe200078e00ff */
[----:B------:R-:W-:Y:S01]  /*1250*/  LOP3.LUT R25, R15, 0x7ff00000, RZ, 0xc0, !PT ;  /* 0x7ff000000f197812 */ /* 0x000fe200078ec0ff */
[----:B------:R-:W-:Y:S01]  /*1260*/  IMAD.MOV.U32 R5, RZ, RZ, 0x1ca00000 ;  /* 0x1ca00000ff057424 */ /* 0x000fe200078e00ff */
[----:B------:R-:W-:Y:S01]  /*1270*/  LOP3.LUT R13, R12, 0x3ff00000, RZ, 0xfc, !PT ;  /* 0x3ff000000c0d7812 */ /* 0x000fe200078efcff */
[----:B------:R-:W-:Y:S01]  /*1280*/  IMAD.MOV.U32 R12, RZ, RZ, R0 ;  /* 0x000000ffff0c7224 */ /* 0x000fe200078e0000 */
[----:B------:R-:W-:-:S04]  /*1290*/  LOP3.LUT R3, R17, 0x7ff00000, RZ, 0xc0, !PT ;  /* 0x7ff0000011037812 */ /* 0x000fc800078ec0ff */
[----:B------:R-:W-:Y:S01]  /*12a0*/  ISETP.GE.U32.AND P3, PT, R3, R25, PT ;  /* 0x000000190300720c */ /* 0x000fe20003f66070 */
[----:B------:R-:W-:Y:S01]  /*12b0*/  @!P0 DMUL R12, R14, 8.98846567431157953865e+307 ;  /* 0x7fe000000e0c8828 */ /* 0x000fe20000000000 */
[----:B------:R-:W-:-:S05]  /*12c0*/  IMAD.MOV.U32 R24, RZ, RZ, R3 ;  /* 0x000000ffff187224 */ /* 0x000fca00078e0003 */
[----:B------:R-:W0:Y:S02]  /*12d0*/  MUFU.RCP64H R19, R13 ;  /* 0x0000000d00137308 */ /* 0x000e240000001800 */
[----:B0-----:R-:W-:-:S08]  /*12e0*/  DFMA R20, R18, -R12, 1 ;  /* 0x3ff000001214742b */ /* 0x001fd0000000080c */
[----:B------:R-:W-:-:S08]  /*12f0*/  DFMA R20, R20, R20, R20 ;  /* 0x000000141414722b */ /* 0x000fd00000000014 */
[----:B------:R-:W-:Y:S01]  /*1300*/  DFMA R20, R18, R20, R18 ;  /* 0x000000141214722b */ /* 0x000fe20000000012 */
[----:B------:R-:W-:Y:S02]  /*1310*/  SEL R19, R5, 0x63400000, !P3 ;  /* 0x6340000005137807 */ /* 0x000fe40005800000 */
[----:B------:R-:W-:Y:S02]  /*1320*/  FSETP.GEU.AND P3, PT, |R17|, 1.469367938527859385e-39, PT ;  /* 0x001000001100780b */ /* 0x000fe40003f6e200 */
[----:B------:R-:W-:-:S03]  /*1330*/  LOP3.LUT R19, R19, 0x800fffff, R17, 0xf8, !PT ;  /* 0x800fffff13137812 */ /* 0x000fc600078ef811 */
[----:B------:R-:W-:Y:S01]  /*1340*/  DFMA R26, R20, -R12, 1 ;  /* 0x3ff00000141a742b */ /* 0x000fe2000000080c */
[----:B------:R-:W-:-:S07]  /*1350*/  MOV R18, R16 ;  /* 0x0000001000127202 */ /* 0x000fce0000000f00 */
[----:B------:R-:W-:Y:S01]  /*1360*/  DFMA R26, R20, R26, R20 ;  /* 0x0000001a141a722b */ /* 0x000fe20000000014 */
[----:B------:R-:W-:Y:S10]  /*1370*/  @P3 BRA `(.L_x_12) ;  /* 0x0000000000203947 */ /* 0x000ff40003800000 */
[----:B------:R-:W-:-:S04]  /*1380*/  LOP3.LUT R20, R15, 0x7ff00000, RZ, 0xc0, !PT ;  /* 0x7ff000000f147812 */ /* 0x000fc800078ec0ff */
[----:B------:R-:W-:Y:S01]  /*1390*/  ISETP.GE.U32.AND P3, PT, R3, R20, PT ;  /* 0x000000140300720c */ /* 0x000fe20003f66070 */
[----:B------:R-:W-:-:S03]  /*13a0*/  IMAD.MOV.U32 R20, RZ, RZ, RZ ;  /* 0x000000ffff147224 */ /* 0x000fc600078e00ff */
[----:B------:R-:W-:-:S04]  /*13b0*/  SEL R21, R5, 0x63400000, !P3 ;  /* 0x6340000005157807 */ /* 0x000fc80005800000 */
[----:B------:R-:W-:-:S04]  /*13c0*/  LOP3.LUT R21, R21, 0x80000000, R17, 0xf8, !PT ;  /* 0x8000000015157812 */ /* 0x000fc800078ef811 */
[----:B------:R-:W-:-:S06]  /*13d0*/  LOP3.LUT R21, R21, 0x100000, RZ, 0xfc, !PT ;  /* 0x0010000015157812 */ /* 0x000fcc00078efcff */
[----:B------:R-:W-:-:S10]  /*13e0*/  DFMA R18, R18, 2, -R20 ;  /* 0x400000001212782b */ /* 0x000fd40000000814 */
[----:B------:R-:W-:-:S07]  /*13f0*/  LOP3.LUT R24, R19, 0x7ff00000, RZ, 0xc0, !PT ;  /* 0x7ff0000013187812 */ /* 0x000fce00078ec0ff */
.L_x_12:
[----:B------:R-:W-:Y:S01]  /*1400*/  DMUL R28, R26, R18 ;  /* 0x000000121a1c7228 */ /* 0x000fe20000000000 */
[----:B------:R-:W-:-:S07]  /*1410*/  @!P0 LOP3.LUT R25, R13, 0x7ff00000, RZ, 0xc0, !PT ;  /* 0x7ff000000d198812 */ /* 0x000fce00078ec0ff */
[----:B------:R-:W-:-:S08]  /*1420*/  DFMA R20, R28, -R12, R18 ;  /* 0x8000000c1c14722b */ /* 0x000fd00000000012 */
[----:B------:R-:W-:Y:S01]  /*1430*/  DFMA R20, R26, R20, R28 ;  /* 0x000000141a14722b */ /* 0x000fe2000000001c */
[----:B------:R-:W-:-:S05]  /*1440*/  VIADD R26, R24, 0xffffffff ;  /* 0xffffffff181a7836 */ /* 0x000fca0000000000 */
[----:B------:R-:W-:Y:S01]  /*1450*/  ISETP.GT.U32.AND P0, PT, R26, 0x7feffffe, PT ;  /* 0x7feffffe1a00780c */ /* 0x000fe20003f04070 */
[----:B------:R-:W-:-:S05]  /*1460*/  VIADD R26, R25, 0xffffffff ;  /* 0xffffffff191a7836 */ /* 0x000fca0000000000 */
[----:B------:R-:W-:-:S13]  /*1470*/  ISETP.GT.U32.OR P0, PT, R26, 0x7feffffe, P0 ;  /* 0x7feffffe1a00780c */ /* 0x000fda0000704470 */
[----:B------:R-:W-:Y:S05]  /*1480*/  @P0 BRA `(.L_x_13) ;  /* 0x00000000006c0947 */ /* 0x000fea0003800000 */
[----:B------:R-:W-:-:S04]  /*1490*/  LOP3.LUT R16, R15, 0x7ff00000, RZ, 0xc0, !PT ;  /* 0x7ff000000f107812 */ /* 0x000fc800078ec0ff */
[CC--:B------:R-:W-:Y:S02]  /*14a0*/  VIADDMNMX R17, R3.reuse, -R16.reuse, 0xb9600000, !PT ;  /* 0xb960000003117446 */ /* 0x0c0fe40007800910 */
[----:B------:R-:W-:Y:S02]  /*14b0*/  ISETP.GE.U32.AND P0, PT, R3, R16, PT ;  /* 0x000000100300720c */ /* 0x000fe40003f06070 */
[----:B------:R-:W-:Y:S02]  /*14c0*/  VIMNMX R3, PT, PT, R17, 0x46a00000, PT ;  /* 0x46a0000011037848 */ /* 0x000fe40003fe0100 */
[----:B------:R-:W-:-:S05]  /*14d0*/  SEL R16, R5, 0x63400000, !P0 ;  /* 0x6340000005107807 */ /* 0x000fca0004000000 */
[----:B------:R-:W-:Y:S02]  /*14e0*/  IMAD.IADD R3, R3, 0x1, -R16 ;  /* 0x0000000103037824 */ /* 0x000fe400078e0a10 */
[----:B------:R-:W-:Y:S02]  /*14f0*/  IMAD.MOV.U32 R16, RZ, RZ, RZ ;  /* 0x000000ffff107224 */ /* 0x000fe400078e00ff */
[----:B------:R-:W-:-:S06]  /*1500*/  VIADD R17, R3, 0x7fe00000 ;  /* 0x7fe0000003117836 */ /* 0x000fcc0000000000 */
[----:B------:R-:W-:-:S10]  /*1510*/  DMUL R26, R20, R16 ;  /* 0x00000010141a7228 */ /* 0x000fd40000000000 */
[----:B------:R-:W-:-:S13]  /*1520*/  FSETP.GTU.AND P0, PT, |R27|, 1.469367938527859385e-39, PT ;  /* 0x001000001b00780b */ /* 0x000fda0003f0c200 */
[----:B------:R-:W-:Y:S05]  /*1530*/  @P0 BRA `(.L_x_14) ;  /* 0x0000000000940947 */ /* 0x000fea0003800000 */
[----:B------:R-:W-:Y:S01]  /*1540*/  DFMA R18, R20, -R12, R18 ;  /* 0x8000000c1412722b */ /* 0x000fe20000000012 */
[----:B------:R-:W-:-:S09]  /*1550*/  MOV R16, RZ ;  /* 0x000000ff00107202 */ /* 0x000fd20000000f00 */
[C---:B------:R-:W-:Y:S02]  /*1560*/  FSETP.NEU.AND P0, PT, R19.reuse, RZ, PT ;  /* 0x000000ff1300720b */ /* 0x040fe40003f0d000 */
[----:B------:R-:W-:-:S04]  /*1570*/  LOP3.LUT R5, R19, 0x80000000, R15, 0x48, !PT ;  /* 0x8000000013057812 */ /* 0x000fc800078e480f */
[----:B------:R-:W-:-:S07]  /*1580*/  LOP3.LUT R17, R5, R17, RZ, 0xfc, !PT ;  /* 0x0000001105117212 */ /* 0x000fce00078efcff */
[----:B------:R-:W-:Y:S05]  /*1590*/  @!P0 BRA `(.L_x_14) ;  /* 0x00000000007c8947 */ /* 0x000fea0003800000 */
[----:B------:R-:W-:Y:S01]  /*15a0*/  IMAD.MOV R13, RZ, RZ, -R3 ;  /* 0x000000ffff0d7224 */ /* 0x000fe200078e0a03 */
[----:B------:R-:W-:Y:S01]  /*15b0*/  DMUL.RP R16, R20, R16 ;  /* 0x0000001014107228 */ /* 0x000fe20000008000 */
[----:B------:R-:W-:Y:S01]  /*15c0*/  IMAD.MOV.U32 R12, RZ, RZ, RZ ;  /* 0x000000ffff0c7224 */ /* 0x000fe200078e00ff */
[----:B------:R-:W-:-:S05]  /*15d0*/  IADD3 R3, PT, PT, -R3, -0x43300000, RZ ;  /* 0xbcd0000003037810 */ /* 0x000fca0007ffe1ff */
[----:B------:R-:W-:-:S03]  /*15e0*/  DFMA R12, R26, -R12, R20 ;  /* 0x8000000c1a0c722b */ /* 0x000fc60000000014 */
[----:B------:R-:W-:-:S07]  /*15f0*/  LOP3.LUT R5, R17, R5, RZ, 0x3c, !PT ;  /* 0x0000000511057212 */ /* 0x000fce00078e3cff */
[----:B------:R-:W-:-:S04]  /*1600*/  FSETP.NEU.AND P0, PT, |R13|, R3, PT ;  /* 0x000000030d00720b */ /* 0x000fc80003f0d200 */
[----:B------:R-:W-:Y:S02]  /*1610*/  FSEL R26, R16, R26, !P0 ;  /* 0x0000001a101a7208 */ /* 0x000fe40004000000 */
[----:B------:R-:W-:Y:S01]  /*1620*/  FSEL R27, R5, R27, !P0 ;  /* 0x0000001b051b7208 */ /* 0x000fe20004000000 */
[----:B------:R-:W-:Y:S06]  /*1630*/  BRA `(.L_x_14) ;  /* 0x0000000000547947 */ /* 0x000fec0003800000 */
.L_x_13:
[----:B------:R-:W-:-:S14]  /*1640*/  DSETP.NAN.AND P0, PT, R16, R16, PT ;  /* 0x000000101000722a */ /* 0x000fdc0003f08000 */
[----:B------:R-:W-:Y:S05]  /*1650*/  @P0 BRA `(.L_x_15) ;  /* 0x0000000000440947 */ /* 0x000fea0003800000 */
[----:B------:R-:W-:-:S14]  /*1660*/  DSETP.NAN.AND P0, PT, R14, R14, PT ;  /* 0x0000000e0e00722a */ /* 0x000fdc0003f08000 */
[----:B------:R-:W-:Y:S05]  /*1670*/  @P0 BRA `(.L_x_16) ;  /* 0x0000000000300947 */ /* 0x000fea0003800000 */
[----:B------:R-:W-:Y:S01]  /*1680*/  ISETP.NE.AND P0, PT, R24, R25, PT ;  /* 0x000000191800720c */ /* 0x000fe20003f05270 */
[----:B------:R-:W-:Y:S02]  /*1690*/  IMAD.MOV.U32 R26, RZ, RZ, 0x0 ;  /* 0x00000000ff1a7424 */ /* 0x000fe400078e00ff */
[----:B------:R-:W-:-:S10]  /*16a0*/  IMAD.MOV.U32 R27, RZ, RZ, -0x80000 ;  /* 0xfff80000ff1b7424 */ /* 0x000fd400078e00ff */
[----:B------:R-:W-:Y:S05]  /*16b0*/  @!P0 BRA `(.L_x_14) ;  /* 0x0000000000348947 */ /* 0x000fea0003800000 */
[----:B------:R-:W-:Y:S02]  /*16c0*/  ISETP.NE.AND P0, PT, R24, 0x7ff00000, PT ;  /* 0x7ff000001800780c */ /* 0x000fe40003f05270 */
[----:B------:R-:W-:Y:S02]  /*16d0*/  LOP3.LUT R27, R17, 0x80000000, R15, 0x48, !PT ;  /* 0x80000000111b7812 */ /* 0x000fe400078e480f */
[----:B------:R-:W-:-:S13]  /*16e0*/  ISETP.EQ.OR P0, PT, R25, RZ, !P0 ;  /* 0x000000ff1900720c */ /* 0x000fda0004702670 */
[----:B------:R-:W-:Y:S01]  /*16f0*/  @P0 LOP3.LUT R3, R27, 0x7ff00000, RZ, 0xfc, !PT ;  /* 0x7ff000001b030812 */ /* 0x000fe200078efcff */
[----:B------:R-:W-:Y:S02]  /*1700*/  @!P0 IMAD.MOV.U32 R26, RZ, RZ, RZ ;  /* 0x000000ffff1a8224 */ /* 0x000fe400078e00ff */
[----:B------:R-:W-:Y:S01]  /*1710*/  @P0 IMAD.MOV.U32 R26, RZ, RZ, RZ ;  /* 0x000000ffff1a0224 */ /* 0x000fe200078e00ff */
[----:B------:R-:W-:Y:S01]  /*1720*/  @P0 MOV R27, R3 ;  /* 0x00000003001b0202 */ /* 0x000fe20000000f00 */
[----:B------:R-:W-:Y:S06]  /*1730*/  BRA `(.L_x_14) ;  /* 0x0000000000147947 */ /* 0x000fec0003800000 */
.L_x_16:
[----:B------:R-:W-:Y:S01]  /*1740*/  LOP3.LUT R27, R15, 0x80000, RZ, 0xfc, !PT ;  /* 0x000800000f1b7812 */ /* 0x000fe200078efcff */
[----:B------:R-:W-:Y:S01]  /*1750*/  IMAD.MOV.U32 R26, RZ, RZ, R14 ;  /* 0x000000ffff1a7224 */ /* 0x000fe200078e000e */
[----:B------:R-:W-:Y:S06]  /*1760*/  BRA `(.L_x_14) ;  /* 0x0000000000087947 */ /* 0x000fec0003800000 */
.L_x_15:
[----:B------:R-:W-:Y:S01]  /*1770*/  LOP3.LUT R27, R17, 0x80000, RZ, 0xfc, !PT ;  /* 0x00080000111b7812 */ /* 0x000fe200078efcff */
[----:B------:R-:W-:-:S07]  /*1780*/  IMAD.MOV.U32 R26, RZ, RZ, R16 ;  /* 0x000000ffff1a7224 */ /* 0x000fce00078e0010 */
.L_x_14:
[----:B------:R-:W-:Y:S02]  /*1790*/  IMAD.MOV.U32 R5, RZ, RZ, 0x0 ;  /* 0x00000000ff057424 */ /* 0x000fe400078e00ff */
[----:B------:R-:W-:Y:S02]  /*17a0*/  IMAD.MOV.U32 R12, RZ, RZ, R26 ;  /* 0x000000ffff0c7224 */ /* 0x000fe400078e001a */
[----:B------:R-:W-:Y:S01]  /*17b0*/  IMAD.MOV.U32 R13, RZ, RZ, R27 ;  /* 0x000000ffff0d7224 */ /* 0x000fe200078e001b */
[----:B------:R-:W-:Y:S06]  /*17c0*/  RET.REL.NODEC R4 `(_Z34cooling_function_comparison_globalyPdS_S_S_S_) ;  /* 0xffffffe8040c7950 */ /* 0x000fec0003c3ffff */
.L_x_17:
[----:B------:R-:W-:-:S00]  /*17d0*/  BRA `(.L_x_17) ;  /* 0xfffffffc00fc7947 */ /* 0x000fc0000383ffff */
[----:B------:R-:W-:-:S00]  /*17e0*/  NOP ;  /* 0x0000000000007918 */ /* 0x000fc00000000000 */
        /* <DEDUP_REMOVED lines=9> */
.L_x_122:


//--------------------- .text._Z4testv            --------------------------
	.section	.text._Z4testv,"ax",@progbits
	.align	128
        .global         _Z4testv
        .type           _Z4testv,@function
        .size           _Z4testv,(.L_x_128 - _Z4testv)
        .other          _Z4testv,@"STO_CUDA_ENTRY STV_DEFAULT"
_Z4testv:
.text._Z4testv:
[----:B------:R-:W0:Y:S01]  /*0000*/  LDC R1, c[0x0][0x37c] ;  /* 0x0000df00ff017b82 */ /* 0x000e220000000800 */
[----:B------:R-:W-:Y:S01]  /*0010*/  MOV R0, 0x88 ;  /* 0x0000008800007802 */ /* 0x000fe20000000f00 */
[----:B------:R-:W1:Y:S01]  /*0020*/  LDCU.64 UR4, c[0x4][0x80] ;  /* 0x01001000ff0477ac */ /* 0x000e620008000a00 */
[----:B------:R-:W-:-:S05]  /*0030*/  CS2R R6, SRZ ;  /* 0x0000000000067805 */ /* 0x000fca000001ff00 */
[----:B------:R2:W3:Y:S01]  /*0040*/  LDC.64 R2, c[0x4][R0] ;  /* 0x0100000000027b82 */ /* 0x0004e20000000a00 */
[----:B-1----:R-:W-:Y:S02]  /*0050*/  IMAD.U32 R4, RZ, RZ, UR4 ;  /* 0x00000004ff047e24 */ /* 0x002fe4000f8e00ff */
[----:B--2---:R-:W-:-:S07]  /*0060*/  IMAD.U32 R5, RZ, RZ, UR5 ;  /* 0x00000005ff057e24 */ /* 0x004fce000f8e00ff */
[----:B------:R-:W-:-:S07]  /*0070*/  LEPC R20, `(.L_x_18) ;  /* 0x000000001014794e */ /* 0x000fce0000000000 */
[----:B0--3--:R-:W-:Y:S05]  /*0080*/  CALL.ABS.NOINC R2 ;  /* 0x0000000002007343 */ /* 0x009fea0003c00000 */
.L_x_18:
[----:B------:R-:W-:Y:S05]  /*0090*/  EXIT ;  /* 0x000000000000794d */ /* 0x000fea0003800000 */
.L_x_19:
        /* <DEDUP_REMOVED lines=14> */
.L_x_128:


//--------------------- .text._Z21global_memory_readingPdS_S_S_S_S_S_S_S_S_ --------------------------
	.section	.text._Z21global_memory_readingPdS_S_S_S_S_S_S_S_S_,"ax",@progbits
	.align	128
        .global         _Z21global_memory_readingPdS_S_S_S_S_S_S_S_S_
        .type           _Z21global_memory_readingPdS_S_S_S_S_S_S_S_S_,@function
        .size           _Z21global_memory_readingPdS_S_S_S_S_S_S_S_S_,(.L_x_129 - _Z21global_memory_readingPdS_S_S_S_S_S_S_S_S_)
        .other          _Z21global_memory_readingPdS_S_S_S_S_S_S_S_S_,@"STO_CUDA_ENTRY STV_DEFAULT"
_Z21global_memory_readingPdS_S_S_S_S_S_S_S_S_:
.text._Z21global_memory_readingPdS_S_S_S_S_S_S_S_S_:
[----:B------:R-:W-:Y:S01]  /*0000*/  LDC R1, c[0x0][0x37c] ;  /* 0x0000df00ff017b82 */ /* 0x000fe20000000800 */
[----:B------:R-:W-:Y:S01]  /*0010*/  HFMA2 R0, -RZ, RZ, 0, 0 ;  /* 0x00000000ff007431 */ /* 0x000fe200000001ff */
[----:B------:R-:W0:Y:S01]  /*0020*/  LDCU.64 UR4, c[0x0][0x358] ;  /* 0x00006b00ff0477ac */ /* 0x000e220008000a00 */
[----:B------:R-:W-:-:S05]  /*0030*/  NOP ;  /* 0x0000000000007918 */ /* 0x000fca0000000000 */
.L_x_31:
[----:B------:R-:W1:Y:S08]  /*0040*/  LDC.64 R4, c[0x0][0x380] ;  /* 0x0000e000ff047b82 */ /* 0x000e700000000a00 */
[----:B------:R-:W2:Y:S01]  /*0050*/  LDC.64 R8, c[0x0][0x3a0] ;  /* 0x0000e800ff087b82 */ /* 0x000ea20000000a00 */
[----:B-1----:R-:W-:-:S06]  /*0060*/  IMAD.WIDE.U32 R4, R0, 0x8, R4 ;  /* 0x0000000800047825 */ /* 0x002fcc00078e0004 */
[----:B0-----:R-:W5:Y:S01]  /*0070*/  LDG.E.64 R4, desc[UR4][R4.64] ;  /* 0x0000000404047981 */ /* 0x001f62000c1e1b00 */
[----:B------:R-:W-:Y:S01]  /*0080*/  VIADD R0, R0, 0x1 ;  /* 0x0000000100007836 */ /* 0x000fe20000000000 */
[----:B------:R-:W-:Y:S01]  /*0090*/  MOV R11, RZ ;  /* 0x000000ff000b7202 */ /* 0x000fe20000000f00 */
[----:B------:R-:W-:-:S03]  /*00a0*/  IMAD.MOV.U32 R10, RZ, RZ, 0x64 ;  /* 0x00000064ff0a7424 */ /* 0x000fc600078e00ff */
[----:B--2---:R-:W-:-:S13]  /*00b0*/  ISETP.NE.AND P0, PT, R0, 0x82, PT ;  /* 0x000000820000780c */ /* 0x004fda0003f05270 */
.L_x_21:
[----:B------:R-:W-:-:S04]  /*00c0*/  IADD3 R2, PT, PT, R10, -R11, RZ ;  /* 0x8000000b0a027210 */ /* 0x000fc80007ffe0ff */
[----:B------:R-:W-:-:S04]  /*00d0*/  LEA.HI R2, R2, R2, RZ, 0x1 ;  /* 0x0000000202027211 */ /* 0x000fc800078f08ff */
[----:B------:R-:W-:-:S05]  /*00e0*/  LEA.HI.SX32 R2, R2, R11, 0x1f ;  /* 0x0000000b02027211 */ /* 0x000fca00078ffaff */
[----:B------:R-:W-:-:S06]  /*00f0*/  IMAD.WIDE R6, R2, 0x8, R8 ;  /* 0x0000000802067825 */ /* 0x000fcc00078e0208 */
[----:B------:R-:W2:Y:S02]  /*0100*/  LDG.E.64 R6, desc[UR4][R6.64] ;  /* 0x0000000406067981 */ /* 0x000ea4000c1e1b00 */
[----:B--2--5:R-:W-:-:S14]  /*0110*/  DSETP.NEU.AND P1, PT, R6, R4, PT ;  /* 0x000000040600722a */ /* 0x024fdc0003f2d000 */
[----:B------:R-:W-:Y:S05]  /*0120*/  @!P1 BRA `(.L_x_20) ;  /* 0x0000000000349947 */ /* 0x000fea0003800000 */
[----:B------:R-:W-:-:S14]  /*0130*/  DSETP.GEU.AND P1, PT, R6, R4, PT ;  /* 0x000000040600722a */ /* 0x000fdc0003f2e000 */
[C---:B------:R-:W-:Y:S01]  /*0140*/  @!P1 VIADD R11, R2.reuse, 0x1 ;  /* 0x00000001020b9836 */ /* 0x040fe20000000000 */
[----:B------:R-:W-:-:S04]  /*0150*/  @P1 IADD3 R10, PT, PT, R2, -0x1, RZ ;  /* 0xffffffff020a1810 */ /* 0x000fc80007ffe0ff */
[----:B------:R-:W-:-:S13]  /*0160*/  ISETP.GT.AND P1, PT, R11, R10, PT ;  /* 0x0000000a0b00720c */ /* 0x000fda0003f24270 */
[----:B------:R-:W-:Y:S05]  /*0170*/  @!P1 BRA `(.L_x_21) ;  /* 0xfffffffc00d09947 */ /* 0x000fea000383ffff */
[----:B------:R-:W-:-:S04]  /*0180*/  IMAD.WIDE R6, R11, 0x8, R8 ;  /* 0x000000080b067825 */ /* 0x000fc800078e0208 */
[----:B------:R-:W-:Y:S02]  /*0190*/  IMAD.WIDE R8, R10, 0x8, R8 ;  /* 0x000000080a087825 */ /* 0x000fe400078e0208 */
[----:B------:R-:W2:Y:S04]  /*01a0*/  LDG.E.64 R6, desc[UR4][R6.64] ;  /* 0x0000000406067981 */ /* 0x000ea8000c1e1b00 */
[----:B------:R-:W3:Y:S01]  /*01b0*/  LDG.E.64 R8, desc[UR4][R8.64] ;  /* 0x0000000408087981 */ /* 0x000ee2000c1e1b00 */
[C---:B--2---:R-:W-:Y:S02]  /*01c0*/  DADD R2, -R4.reuse, R6 ;  /* 0x0000000004027229 */ /* 0x044fe40000000106 */
[----:B---3--:R-:W-:-:S08]  /*01d0*/  DADD R4, -R4, R8 ;  /* 0x0000000004047229 */ /* 0x008fd00000000108 */
[----:B------:R-:W-:-:S06]  /*01e0*/  DSETP.GEU.AND P1, PT, |R2|, |R4|, PT ;  /* 0x400000040200722a */ /* 0x000fcc0003f2e200 */
[----:B------:R-:W-:-:S08]  /*01f0*/  SEL R2, R11, R10, !P1 ;  /* 0x0000000a0b027207 */ /* 0x000fd00004800000 */
.L_x_20:
[----:B------:R-:W-:-:S07]  /*0200*/  IMAD.MOV.U32 R3, RZ, RZ, RZ ;  /* 0x000000ffff037224 */ /* 0x000fce00078e00ff */
.L_x_30:
[----:B0-----:R-:W0:Y:S08]  /*0210*/  LDC.64 R4, c[0x0][0x388] ;  /* 0x0000e200ff047b82 */ /* 0x001e300000000a00 */
[----:B------:R-:W1:Y:S01]  /*0220*/  LDC.64 R6, c[0x0][0x3a8] ;  /* 0x0000ea00ff067b82 */ /* 0x000e620000000a00 */
[----:B0-----:R-:W-:-:S06]  /*0230*/  IMAD.WIDE.U32 R4, R3, 0x8, R4 ;  /* 0x0000000803047825 */ /* 0x001fcc00078e0004 */
[----:B------:R-:W5:Y:S01]  /*0240*/  LDG.E.64 R4, desc[UR4][R4.64] ;  /* 0x0000000404047981 */ /* 0x000f62000c1e1b00 */
[----:B------:R-:W-:Y:S01]  /*0250*/  IADD3 R3, PT, PT, R3, 0x1, RZ ;  /* 0x0000000103037810 */ /* 0x000fe20007ffe0ff */
[----:B------:R-:W-:Y:S01]  /*0260*/  IMAD.MOV.U32 R13, RZ, RZ, RZ ;  /* 0x000000ffff0d7224 */ /* 0x000fe200078e00ff */
[----:B------:R-:W-:Y:S02]  /*0270*/  MOV R12, 0x64 ;  /* 0x00000064000c7802 */ /* 0x000fe40000000f00 */
[----:B-1----:R-:W-:-:S13]  /*0280*/  ISETP.NE.AND P1, PT, R3, 0x82, PT ;  /* 0x000000820300780c */ /* 0x002fda0003f25270 */
.L_x_23:
[----:B------:R-:W-:-:S05]  /*0290*/  IMAD.MOV.U32 R11, RZ, RZ, R13 ;  /* 0x000000ffff0b7224 */ /* 0x000fca00078e000d */
        /* <DEDUP_REMOVED lines=9> */
[----:B------:R-:W-:-:S03]  /*0330*/  @P2 IADD3 R12, PT, PT, R13, -0x1, RZ ;  /* 0xffffffff0d0c2810 */ /* 0x000fc60007ffe0ff */
[----:B------:R-:W-:Y:S01]  /*0340*/  IMAD.MOV.U32 R13, RZ, RZ, R11 ;  /* 0x000000ffff0d7224 */ /* 0x000fe200078e000b */
        /* <DEDUP_REMOVED lines=10> */
.L_x_22:
[----:B------:R-:W-:Y:S01]  /*03f0*/  IMAD R4, R2, 0x65, R13 ;  /* 0x0000006502047824 */ /* 0x000fe200078e020d */
[----:B------:R-:W-:-:S07]  /*0400*/  MOV R5, RZ ;  /* 0x000000ff00057202 */ /* 0x000fce0000000f00 */
.L_x_29:
[----:B0-----:R-:W0:Y:S08]  /*0410*/  LDC.64 R6, c[0x0][0x390] ;  /* 0x0000e400ff067b82 */ /* 0x001e300000000a00 */
[----:B------:R-:W1:Y:S01]  /*0420*/  LDC.64 R8, c[0x0][0x3b0] ;  /* 0x0000ec00ff087b82 */ /* 0x000e620000000a00 */
[----:B0-----:R-:W-:-:S06]  /*0430*/  IMAD.WIDE.U32 R6, R5, 0x8, R6 ;  /* 0x0000000805067825 */ /* 0x001fcc00078e0006 */
[----:B------:R-:W5:Y:S01]  /*0440*/  LDG.E.64 R6, desc[UR4][R6.64] ;  /* 0x0000000406067981 */ /* 0x000f62000c1e1b00 */
[----:B------:R-:W-:Y:S01]  /*0450*/  VIADD R5, R5, 0x1 ;  /* 0x0000000105057836 */ /* 0x000fe20000000000 */
[----:B------:R-:W-:Y:S01]  /*0460*/  MOV R15, RZ ;  /* 0x000000ff000f7202 */ /* 0x000fe20000000f00 */
[----:B------:R-:W-:-:S03]  /*0470*/  IMAD.MOV.U32 R14, RZ, RZ, 0x64 ;  /* 0x00000064ff0e7424 */ /* 0x000fc600078e00ff */
[----:B-1----:R-:W-:-:S13]  /*0480*/  ISETP.NE.AND P2, PT, R5, 0x82, PT ;  /* 0x000000820500780c */ /* 0x002fda0003f45270 */
.L_x_25:
[----:B------:R-:W-:-:S05]  /*0490*/  MOV R13, R15 ;  /* 0x0000000f000d7202 */ /* 0x000fca0000000f00 */
[----:B------:R-:W-:-:S05]  /*04a0*/  IMAD.IADD R10, R14, 0x1, -R13 ;  /* 0x000000010e0a7824 */ /* 0x000fca00078e0a0d */
[----:B------:R-:W-:-:S04]  /*04b0*/  LEA.HI R10, R10, R10, RZ, 0x1 ;  /* 0x0000000a0a0a7211 */ /* 0x000fc800078f08ff */
[----:B------:R-:W-:-:S05]  /*04c0*/  LEA.HI.SX32 R15, R10, R13, 0x1f ;  /* 0x0000000d0a0f7211 */ /* 0x000fca00078ffaff */
[----:B------:R-:W-:-:S06]  /*04d0*/  IMAD.WIDE R10, R15, 0x8, R8 ;  /* 0x000000080f0a7825 */ /* 0x000fcc00078e0208 */
[----:B------:R-:W2:Y:S02]  /*04e0*/  LDG.E.64 R10, desc[UR4][R10.64] ;  /* 0x000000040a0a7981 */ /* 0x000ea4000c1e1b00 */
[----:B--2--5:R-:W-:-:S14]  /*04f0*/  DSETP.NEU.AND P3, PT, R10, R6, PT ;  /* 0x000000060a00722a */ /* 0x024fdc0003f6d000 */
[----:B------:R-:W-:Y:S05]  /*0500*/  @!P3 BRA `(.L_x_24) ;  /* 0x000000000038b947 */ /* 0x000fea0003800000 */
[----:B------:R-:W-:-:S14]  /*0510*/  DSETP.GEU.AND P3, PT, R10, R6, PT ;  /* 0x000000060a00722a */ /* 0x000fdc0003f6e000 */
[C---:B------:R-:W-:Y:S01]  /*0520*/  @P3 VIADD R14, R15.reuse, 0xffffffff ;  /* 0xffffffff0f0e3836 */ /* 0x040fe20000000000 */
[----:B------:R-:W-:-:S04]  /*0530*/  @!P3 IADD3 R13, PT, PT, R15, 0x1, RZ ;  /* 0x000000010f0db810 */ /* 0x000fc80007ffe0ff */
[----:B------:R-:W-:Y:S02]  /*0540*/  ISETP.GT.AND P3, PT, R13, R14, PT ;  /* 0x0000000e0d00720c */ /* 0x000fe40003f64270 */
[----:B------:R-:W-:-:S11]  /*0550*/  MOV R15, R13 ;  /* 0x0000000d000f7202 */ /* 0x000fd60000000f00 */
        /* <DEDUP_REMOVED lines=9> */
.L_x_24:
[----:B------:R-:W-:Y:S02]  /*05f0*/  IMAD R8, R4, 0x65, R15 ;  /* 0x0000006504087824 */ /* 0x000fe400078e020f */
[----:B------:R-:W-:-:S07]  /*0600*/  IMAD.MOV.U32 R9, RZ, RZ, RZ ;  /* 0x000000ffff097224 */ /* 0x000fce00078e00ff */
.L_x_28:
[----:B0-----:R-:W0:Y:S08]  /*0610*/  LDC.64 R6, c[0x0][0x398] ;  /* 0x0000e600ff067b82 */ /* 0x001e300000000a00 */
[----:B------:R-:W1:Y:S01]  /*0620*/  LDC.64 R10, c[0x0][0x3b8] ;  /* 0x0000ee00ff0a7b82 */ /* 0x000e620000000a00 */
[----:B0-----:R-:W-:-:S06]  /*0630*/  IMAD.WIDE.U32 R6, R9, 0x8, R6 ;  /* 0x0000000809067825 */ /* 0x001fcc00078e0006 */
[----:B------:R-:W5:Y:S01]  /*0640*/  LDG.E.64 R6, desc[UR4][R6.64] ;  /* 0x0000000406067981 */ /* 0x000f62000c1e1b00 */
[----:B------:R-:W-:Y:S01]  /*0650*/  MOV R17, RZ ;  /* 0x000000ff00117202 */ /* 0x000fe20000000f00 */
[----:B-1----:R-:W-:-:S07]  /*0660*/  IMAD.MOV.U32 R16, RZ, RZ, 0x64 ;  /* 0x00000064ff107424 */ /* 0x002fce00078e00ff */
.L_x_27:
        /* <DEDUP_REMOVED lines=22> */
.L_x_26:
[----:B------:R-:W0:Y:S01]  /*07d0*/  LDC.64 R6, c[0x0][0x3c0] ;  /* 0x0000f000ff067b82 */ /* 0x000e220000000a00 */
[----:B------:R-:W-:-:S07]  /*07e0*/  IMAD R17, R8, 0x65, R17 ;  /* 0x0000006508117824 */ /* 0x000fce00078e0211 */
[----:B------:R-:W1:Y:S01]  /*07f0*/  LDC.64 R10, c[0x0][0x3c8] ;  /* 0x0000f200ff0a7b82 */ /* 0x000e620000000a00 */
[----:B0-----:R-:W-:-:S06]  /*0800*/  IMAD.WIDE R6, R17, 0x8, R6 ;  /* 0x0000000811067825 */ /* 0x001fcc00078e0206 */
[----:B------:R-:W2:Y:S01]  /*0810*/  LDG.E.64 R6, desc[UR4][R6.64] ;  /* 0x0000000406067981 */ /* 0x000ea2000c1e1b00 */
[----:B------:R-:W-:Y:S01]  /*0820*/  IADD3 R9, PT, PT, R9, 0x1, RZ ;  /* 0x0000000109097810 */ /* 0x000fe20007ffe0ff */
[----:B-1----:R-:W-:-:S03]  /*0830*/  IMAD.WIDE R10, R17, 0x8, R10 ;  /* 0x00000008110a7825 */ /* 0x002fc600078e020a */
[----:B------:R-:W-:Y:S02]  /*0840*/  ISETP.NE.AND P3, PT, R9, 0x82, PT ;  /* 0x000000820900780c */ /* 0x000fe40003f65270 */
[----:B--2---:R0:W-:Y:S11]  /*0850*/  STG.E.64 desc[UR4][R10.64], R6 ;  /* 0x000000060a007986 */ /* 0x0041f6000c101b04 */
[----:B------:R-:W-:Y:S05]  /*0860*/  @P3 BRA `(.L_x_28) ;  /* 0xfffffffc00683947 */ /* 0x000fea000383ffff */
[----:B------:R-:W-:Y:S05]  /*0870*/  @P2 BRA `(.L_x_29) ;  /* 0xfffffff800e42947 */ /* 0x000fea000383ffff */
[----:B------:R-:W-:Y:S05]  /*0880*/  @P1 BRA `(.L_x_30) ;  /* 0xfffffff800601947 */ /* 0x000fea000383ffff */
[----:B------:R-:W-:Y:S05]  /*0890*/  @P0 BRA `(.L_x_31) ;  /* 0xfffffff400e80947 */ /* 0x000fea000383ffff */
[----:B------:R-:W-:Y:S05]  /*08a0*/  EXIT ;  /* 0x000000000000794d */ /* 0x000fea0003800000 */
.L_x_32:
        /* <DEDUP_REMOVED lines=13> */
.L_x_129:


//--------------------- .text._Z21cooling_function_testyPdS_S_S_S_S_S_ --------------------------
	.section	.text._Z21cooling_function_testyPdS_S_S_S_S_S_,"ax",@progbits
	.align	128
        .global         _Z21cooling_function_testyPdS_S_S_S_S_S_
        .type           _Z21cooling_function_testyPdS_S_S_S_S_S_,@function
        .size           _Z21cooling_function_testyPdS_S_S_S_S_S_,(.L_x_123 - _Z21cooling_function_testyPdS_S_S_S_S_S_)
        .other          _Z21cooling_function_testyPdS_S_S_S_S_S_,@"STO_CUDA_ENTRY STV_DEFAULT"
_Z21cooling_function_testyPdS_S_S_S_S_S_:
.text._Z21cooling_function_testyPdS_S_S_S_S_S_:
[----:B------:R-:W-:Y:S08]  /*0000*/  LDC R1, c[0x0][0x37c] ;  /* 0x0000df00ff017b82 */ /* 0x000ff00000000800 */
[----:B------:R-:W0:Y:S01]  /*0010*/  LDC R7, c[0x0][0x39c] ;  /* 0x0000e700ff077b82 */ /* 0x000e220000000800 */
[----:B------:R-:W1:Y:S01]  /*0020*/  LDCU UR5, c[0x0][0x390] ;  /* 0x00007200ff0577ac */ /* 0x000e620008000800 */
[----:B------:R-:W2:Y:S06]  /*0030*/  LDCU UR4, c[0x0][0x398] ;  /* 0x00007300ff0477ac */ /* 0x000eac0008000800 */
[----:B------:R-:W3:Y:S01]  /*0040*/  LDC R9, c[0x0][0x394] ;  /* 0x0000e500ff097b82 */ /* 0x000ee20000000800 */
[----:B------:R-:W0:Y:S01]  /*0050*/  LDCU.64 UR8, c[0x0][0x358] ;  /* 0x00006b00ff0877ac */ /* 0x000e220008000a00 */
[----:B------:R-:W0:Y:S01]  /*0060*/  LDCU.64 UR14, c[0x0][0x3b8] ;  /* 0x00007700ff0e77ac */ /* 0x000e220008000a00 */
[----:B------:R-:W0:Y:S01]  /*0070*/  LDCU.64 UR12, c[0x0][0x3a0] ;  /* 0x00007400ff0c77ac */ /* 0x000e220008000a00 */
[----:B-1----:R-:W-:Y:S01]  /*0080*/  IMAD.U32 R8, RZ, RZ, UR5 ;  /* 0x00000005ff087e24 */ /* 0x002fe2000f8e00ff */
[----:B------:R-:W1:Y:S01]  /*0090*/  LDCU.64 UR10, c[0x0][0x388] ;  /* 0x00007100ff0a77ac */ /* 0x000e620008000a00 */
[----:B--2---:R-:W-:Y:S01]  /*00a0*/  IMAD.U32 R6, RZ, RZ, UR4 ;  /* 0x00000004ff067e24 */ /* 0x004fe2000f8e00ff */
[----:B------:R-:W-:-:S06]  /*00b0*/  UMOV UR4, URZ ;  /* 0x000000ff00047c82 */ /* 0x000fcc0008000000 */
.L_x_48:
[----:B-1----:R-:W-:Y:S02]  /*00c0*/  IMAD.U32 R12, RZ, RZ, UR10 ;  /* 0x0000000aff0c7e24 */ /* 0x002fe4000f8e00ff */
[----:B------:R-:W-:-:S05]  /*00d0*/  IMAD.U32 R13, RZ, RZ, UR11 ;  /* 0x0000000bff0d7e24 */ /* 0x000fca000f8e00ff */
[----:B0-2---:R-:W2:Y:S01]  /*00e0*/  LDG.E.64 R2, desc[UR8][R12.64] ;  /* 0x000000080c027981 */ /* 0x005ea2000c1e1b00 */
[----:B------:R-:W0:Y:S01]  /*00f0*/  MUFU.RCP64H R5, 5 ;  /* 0x4014000000057908 */ /* 0x000e220000001800 */
[----:B------:R-:W-:Y:S02]  /*0100*/  HFMA2 R14, -RZ, RZ, 0, 0 ;  /* 0x00000000ff0e7431 */ /* 0x000fe400000001ff */
        /* <DEDUP_REMOVED lines=13> */
[----:B------:R-:W-:-:S10]  /*01e0*/  DFMA R2, R2, R12, R10 ;  /* 0x0000000c0202722b */ /* 0x000fd4000000000a */
[----:B------:R-:W-:-:S05]  /*01f0*/  FFMA R0, RZ, 2.3125, R3 ;  /* 0x40140000ff007823 */ /* 0x000fca0000000003 */
[----:B------:R-:W-:Y:S01]  /*0200*/  FSETP.GT.AND P0, PT, |R0|, 1.469367938527859385e-39, PT ;  /* 0x001000000000780b */ /* 0x000fe20003f04200 */
[----:B------:R-:W-:-:S12]  /*0210*/  IMAD.MOV.U32 R0, RZ, RZ, RZ ;  /* 0x000000ffff007224 */ /* 0x000fd800078e00ff */
[----:B------:R-:W-:Y:S05]  /*0220*/  @P0 BRA P2, `(.L_x_33) ;  /* 0x00000000001c0947 */ /* 0x000fea0001000000 */
[----:B------:R-:W-:Y:S01]  /*0230*/  MOV R5, R15 ;  /* 0x0000000f00057202 */ /* 0x000fe20000000f00 */
[----:B------:R-:W-:Y:S01]  /*0240*/  IMAD.MOV.U32 R4, RZ, RZ, R14 ;  /* 0x000000ffff047224 */ /* 0x000fe200078e000e */
[----:B------:R-:W-:Y:S01]  /*0250*/  MOV R28, 0x280 ;  /* 0x00000280001c7802 */ /* 0x000fe20000000f00 */
[----:B------:R-:W-:-:S07]  /*0260*/  IMAD.MOV.U32 R15, RZ, RZ, 0x40140000 ;  /* 0x40140000ff0f7424 */ /* 0x000fce00078e00ff */
[----:B---3--:R-:W-:Y:S05]  /*0270*/  CALL.REL.NOINC `($__internal_1_$__cuda_sm20_div_rn_f64_full) ;  /* 0x0000001400087944 */ /* 0x008fea0003c00000 */
[----:B------:R-:W-:Y:S02]  /*0280*/  IMAD.MOV.U32 R2, RZ, RZ, R4 ;  /* 0x000000ffff027224 */ /* 0x000fe400078e0004 */
[----:B------:R-:W-:-:S07]  /*0290*/  IMAD.MOV.U32 R3, RZ, RZ, R5 ;  /* 0x000000ffff037224 */ /* 0x000fce00078e0005 */
.L_x_33:
[----:B------:R-:W-:Y:S01]  /*02a0*/  IMAD.U32 R4, RZ, RZ, UR12 ;  /* 0x0000000cff047e24 */ /* 0x000fe2000f8e00ff */
[----:B------:R-:W-:-:S06]  /*02b0*/  MOV R5, UR13 ;  /* 0x0000000d00057c02 */ /* 0x000fcc0008000f00 */
[----:B------:R-:W2:Y:S01]  /*02c0*/  LDG.E.64 R4, desc[UR8][R4.64] ;  /* 0x0000000804047981 */ /* 0x000ea2000c1e1b00 */
[----:B------:R-:W-:Y:S01]  /*02d0*/  UMOV UR6, 0xae147ae1 ;  /* 0xae147ae100067882 */ /* 0x000fe20000000000 */
[----:B------:R-:W-:Y:S01]  /*02e0*/  UMOV UR7, 0x401ee147 ;  /* 0x401ee14700077882 */ /* 0x000fe20000000000 */
[----:B------:R-:W-:-:S10]  /*02f0*/  DADD R2, R2, 0.5 ;  /* 0x3fe0000002027429 */ /* 0x000fd40000000000 */
[----:B------:R-:W-:Y:S02]  /*0300*/  FSEL R10, R2, RZ, P1 ;  /* 0x000000ff020a7208 */ /* 0x000fe40000800000 */
[----:B------:R-:W-:Y:S01]  /*0310*/  FSEL R11, R3, 1.75, P1 ;  /* 0x3fe00000030b7808 */ /* 0x000fe20000800000 */
[----:B--2---:R-:W-:Y:S01]  /*0320*/  DSETP.GT.AND P0, PT, R4, UR6, PT ;  /* 0x0000000604007e2a */ /* 0x004fe2000bf04000 */
[----:B------:R-:W-:Y:S01]  /*0330*/  UMOV UR6, 0x872522cf ;  /* 0x872522cf00067882 */ /* 0x000fe20000000000 */
[----:B------:R-:W-:-:S04]  /*0340*/  UMOV UR7, 0x401f1799 ;  /* 0x401f179900077882 */ /* 0x000fc80000000000 */
[----:B------:R-:W-:-:S14]  /*0350*/  DSETP.GEU.OR P0, PT, R4, UR6, !P0 ;  /* 0x0000000604007e2a */ /* 0x000fdc000c70e400 */
[----:B------:R-:W-:Y:S05]  /*0360*/  @P0 BRA `(.L_x_34) ;  /* 0x0000000000780947 */ /* 0x000fea0003800000 */
[----:B------:R-:W0:Y:S01]  /*0370*/  MUFU.RCP64H R3, 13 ;  /* 0x402a000000037908 */ /* 0x000e220000001800 */
[----:B------:R-:W-:Y:S01]  /*0380*/  IMAD.MOV.U32 R14, RZ, RZ, 0x0 ;  /* 0x00000000ff0e7424 */ /* 0x000fe200078e00ff */
[----:B------:R-:W-:Y:S01]  /*0390*/  DADD R4, R4, -2 ;  /* 0xc000000004047429 */ /* 0x000fe20000000000 */
[----:B------:R-:W-:Y:S02]  /*03a0*/  IMAD.MOV.U32 R15, RZ, RZ, 0x402a0000 ;  /* 0x402a0000ff0f7424 */ /* 0x000fe400078e00ff */
[----:B------:R-:W-:-:S05]  /*03b0*/  IMAD.MOV.U32 R2, RZ, RZ, 0x1 ;  /* 0x00000001ff027424 */ /* 0x000fca00078e00ff */
[C---:B------:R-:W-:Y:S02]  /*03c0*/  DMUL R16, R4.reuse, 100 ;  /* 0x4059000004107828 */ /* 0x040fe40000000000 */
[----:B------:R-:W-:Y:S02]  /*03d0*/  DSETP.GT.AND P1, PT, R4, RZ, PT ;  /* 0x000000ff0400722a */ /* 0x000fe40003f24000 */
[----:B0-----:R-:W-:-:S06]  /*03e0*/  DFMA R12, R2, -R14, 1 ;  /* 0x3ff00000020c742b */ /* 0x001fcc000000080e */
[----:B------:R-:W-:Y:S02]  /*03f0*/  FSETP.GEU.AND P2, PT, |R17|, 6.5827683646048100446e-37, PT ;  /* 0x036000001100780b */ /* 0x000fe40003f4e200 */
[----:B------:R-:W-:-:S08]  /*0400*/  DFMA R12, R12, R12, R12 ;  /* 0x0000000c0c0c722b */ /* 0x000fd0000000000c */
[----:B------:R-:W-:-:S08]  /*0410*/  DFMA R12, R2, R12, R2 ;  /* 0x0000000c020c722b */ /* 0x000fd00000000002 */
[----:B------:R-:W-:-:S08]  /*0420*/  DFMA R2, R12, -R14, 1 ;  /* 0x3ff000000c02742b */ /* 0x000fd0000000080e */
[----:B------:R-:W-:-:S08]  /*0430*/  DFMA R2, R12, R2, R12 ;  /* 0x000000020c02722b */ /* 0x000fd0000000000c */
[----:B------:R-:W-:-:S08]  /*0440*/  DMUL R12, R16, R2 ;  /* 0x00000002100c7228 */ /* 0x000fd00000000000 */
[----:B------:R-:W-:-:S08]  /*0450*/  DFMA R14, R12, -13, R16 ;  /* 0xc02a00000c0e782b */ /* 0x000fd00000000010 */
[----:B------:R-:W-:-:S10]  /*0460*/  DFMA R2, R2, R14, R12 ;  /* 0x0000000e0202722b */ /* 0x000fd4000000000c */
[----:B------:R-:W-:-:S05]  /*0470*/  FFMA R12, RZ, 2.65625, R3 ;  /* 0x402a0000ff0c7823 */ /* 0x000fca0000000003 */
[----:B------:R-:W-:-:S13]  /*0480*/  FSETP.GT.AND P0, PT, |R12|, 1.469367938527859385e-39, PT ;  /* 0x001000000c00780b */ /* 0x000fda0003f04200 */
[----:B------:R-:W-:Y:S05]  /*0490*/  @P0 BRA P2, `(.L_x_35) ;  /* 0x00000000001c0947 */ /* 0x000fea0001000000 */
[----:B------:R-:W-:Y:S01]  /*04a0*/  MOV R4, R16 ;  /* 0x0000001000047202 */ /* 0x000fe20000000f00 */
[----:B------:R-:W-:Y:S01]  /*04b0*/  IMAD.MOV.U32 R5, RZ, RZ, R17 ;  /* 0x000000ffff057224 */ /* 0x000fe200078e0011 */
[----:B------:R-:W-:Y:S01]  /*04c0*/  MOV R28, 0x4f0 ;  /* 0x000004f0001c7802 */ /* 0x000fe20000000f00 */
[----:B------:R-:W-:-:S07]  /*04d0*/  IMAD.MOV.U32 R15, RZ, RZ, 0x402a0000 ;  /* 0x402a0000ff0f7424 */ /* 0x000fce00078e00ff */
[----:B---3--:R-:W-:Y:S05]  /*04e0*/  CALL.REL.NOINC `($__internal_1_$__cuda_sm20_div_rn_f64_full) ;  /* 0x00000010006c7944 */ /* 0x008fea0003c00000 */
[----:B------:R-:W-:Y:S01]  /*04f0*/  IMAD.MOV.U32 R2, RZ, RZ, R4 ;  /* 0x000000ffff027224 */ /* 0x000fe200078e0004 */
[----:B------:R-:W-:-:S07]  /*0500*/  MOV R3, R5 ;  /* 0x0000000500037202 */ /* 0x000fce0000000f00 */
.L_x_35:
[----:B------:R-:W0:Y:S02]  /*0510*/  FRND.F64.FLOOR R2, R2 ;  /* 0x0000000200027313 */ /* 0x000e240000305800 */
[----:B0-----:R-:W-:Y:S02]  /*0520*/  FSEL R12, R2, RZ, P1 ;  /* 0x000000ff020c7208 */ /* 0x001fe40000800000 */
[----:B------:R-:W-:Y:S01]  /*0530*/  FSEL R13, R3, RZ, P1 ;  /* 0x000000ff030d7208 */ /* 0x000fe20000800000 */
[----:B------:R-:W-:Y:S06]  /*0540*/  BRA `(.L_x_36) ;  /* 0x0000000400007947 */ /* 0x000fec0003800000 */
.L_x_34:
[----:B------:R-:W-:Y:S01]  /*0550*/  UMOV UR16, 0x66666666 ;  /* 0x6666666600107882 */ /* 0x000fe20000000000 */
[----:B------:R-:W-:Y:S02]  /*0560*/  UMOV UR17, 0x401f6666 ;  /* 0x401f666600117882 */ /* 0x000fe40000000000 */
[----:B------:R-:W-:-:S06]  /*0570*/  DSETP.GEU.AND P0, PT, R4, UR16, PT ;  /* 0x0000001004007e2a */ /* 0x000fcc000bf0e000 */
[----:B------:R-:W-:-:S14]  /*0580*/  DSETP.LEU.OR P0, PT, R4, UR6, P0 ;  /* 0x0000000604007e2a */ /* 0x000fdc000870b400 */
[----:B------:R-:W-:Y:S05]  /*0590*/  @P0 BRA `(.L_x_37) ;  /* 0x00000000007c0947 */ /* 0x000fea0003800000 */
[----:B------:R-:W0:Y:S01]  /*05a0*/  MUFU.RCP64H R3, 13 ;  /* 0x402a000000037908 */ /* 0x000e220000001800 */
[----:B------:R-:W-:Y:S02]  /*05b0*/  IMAD.MOV.U32 R14, RZ, RZ, 0x0 ;  /* 0x00000000ff0e7424 */ /* 0x000fe400078e00ff */
[----:B------:R-:W-:Y:S02]  /*05c0*/  IMAD.MOV.U32 R15, RZ, RZ, 0x402a0000 ;  /* 0x402a0000ff0f7424 */ /* 0x000fe400078e00ff */
[----:B------:R-:W-:-:S06]  /*05d0*/  IMAD.MOV.U32 R2, RZ, RZ, 0x1 ;  /* 0x00000001ff027424 */ /* 0x000fcc00078e00ff */
[----:B0-----:R-:W-:-:S08]  /*05e0*/  DFMA R12, R2, -R14, 1 ;  /* 0x3ff00000020c742b */ /* 0x001fd0000000080e */
[----:B------:R-:W-:-:S08]  /*05f0*/  DFMA R12, R12, R12, R12 ;  /* 0x0000000c0c0c722b */ /* 0x000fd0000000000c */
[----:B------:R-:W-:Y:S02]  /*0600*/  DFMA R2, R2, R12, R2 ;  /* 0x0000000c0202722b */ /* 0x000fe40000000002 */
[----:B------:R-:W-:-:S06]  /*0610*/  DADD R12, R4, -2 ;  /* 0xc0000000040c7429 */ /* 0x000fcc0000000000 */
[----:B------:R-:W-:Y:S02]  /*0620*/  DFMA R4, R2, -R14, 1 ;  /* 0x3ff000000204742b */ /* 0x000fe4000000080e */
[C---:B------:R-:W-:Y:S02]  /*0630*/  DMUL R14, R12.reuse, 100 ;  /* 0x405900000c0e7828 */ /* 0x040fe40000000000 */
[----:B------:R-:W-:-:S04]  /*0640*/  DSETP.GT.AND P1, PT, R12, RZ, PT ;  /* 0x000000ff0c00722a */ /* 0x000fc80003f24000 */
[----:B------:R-:W-:-:S04]  /*0650*/  DFMA R16, R2, R4, R2 ;  /* 0x000000040210722b */ /* 0x000fc80000000002 */
[----:B------:R-:W-:-:S04]  /*0660*/  FSETP.GEU.AND P2, PT, |R15|, 6.5827683646048100446e-37, PT ;  /* 0x036000000f00780b */ /* 0x000fc80003f4e200 */
[----:B------:R-:W-:-:S08]  /*0670*/  DMUL R2, R16, R14 ;  /* 0x0000000e10027228 */ /* 0x000fd00000000000 */
[----:B------:R-:W-:-:S08]  /*0680*/  DFMA R4, R2, -13, R14 ;  /* 0xc02a00000204782b */ /* 0x000fd0000000000e */
[----:B------:R-:W-:-:S10]  /*0690*/  DFMA R2, R16, R4, R2 ;  /* 0x000000041002722b */ /* 0x000fd40000000002 */
[----:B------:R-:W-:-:S05]  /*06a0*/  FFMA R4, RZ, 2.65625, R3 ;  /* 0x402a0000ff047823 */ /* 0x000fca0000000003 */
[----:B------:R-:W-:-:S13]  /*06b0*/  FSETP.GT.AND P0, PT, |R4|, 1.469367938527859385e-39, PT ;  /* 0x001000000400780b */ /* 0x000fda0003f04200 */
[----:B------:R-:W-:Y:S05]  /*06c0*/  @P0 BRA P2, `(.L_x_38) ;  /* 0x00000000001c0947 */ /* 0x000fea0001000000 */
[----:B------:R-:W-:Y:S01]  /*06d0*/  IMAD.MOV.U32 R5, RZ, RZ, R15 ;  /* 0x000000ffff057224 */ /* 0x000fe200078e000f */
[----:B------:R-:W-:Y:S01]  /*06e0*/  MOV R4, R14 ;  /* 0x0000000e00047202 */ /* 0x000fe20000000f00 */
[----:B------:R-:W-:Y:S01]  /*06f0*/  IMAD.MOV.U32 R15, RZ, RZ, 0x402a0000 ;  /* 0x402a0000ff0f7424 */ /* 0x000fe200078e00ff */
[----:B------:R-:W-:-:S07]  /*0700*/  MOV R28, 0x720 ;  /* 0x00000720001c7802 */ /* 0x000fce0000000f00 */
[----:B---3--:R-:W-:Y:S05]  /*0710*/  CALL.REL.NOINC `($__internal_1_$__cuda_sm20_div_rn_f64_full) ;  /* 0x0000000c00e07944 */ /* 0x008fea0003c00000 */
[----:B------:R-:W-:Y:S01]  /*0720*/  IMAD.MOV.U32 R2, RZ, RZ, R4 ;  /* 0x000000ffff027224 */ /* 0x000fe200078e0004 */
[----:B------:R-:W-:-:S07]  /*0730*/  MOV R3, R5 ;  /* 0x0000000500037202 */ /* 0x000fce0000000f00 */
.L_x_38:
[----:B------:R-:W0:Y:S02]  /*0740*/  FRND.F64.FLOOR R2, R2 ;  /* 0x0000000200027313 */ /* 0x000e240000305800 */
[----:B0-----:R-:W-:-:S10]  /*0750*/  DADD R4, R2, 1 ;  /* 0x3ff0000002047429 */ /* 0x001fd40000000000 */
[----:B------:R-:W-:Y:S02]  /*0760*/  FSEL R12, R4, RZ, P1 ;  /* 0x000000ff040c7208 */ /* 0x000fe40000800000 */
[----:B------:R-:W-:Y:S01]  /*0770*/  FSEL R13, R5, 1.875, P1 ;  /* 0x3ff00000050d7808 */ /* 0x000fe20000800000 */
[----:B------:R-:W-:Y:S06]  /*0780*/  BRA `(.L_x_36) ;  /* 0x0000000000707947 */ /* 0x000fec0003800000 */
.L_x_37:
        /* <DEDUP_REMOVED lines=26> */
.L_x_39:
[----:B------:R-:W-:Y:S02]  /*0930*/  FSEL R12, R2, RZ, P1 ;  /* 0x000000ff020c7208 */ /* 0x000fe40000800000 */
[----:B------:R-:W-:-:S07]  /*0940*/  FSEL R13, R3, RZ, P1 ;  /* 0x000000ff030d7208 */ /* 0x000fce0000800000 */
.L_x_36:
[----:B---3--:R-:W2:Y:S01]  /*0950*/  LDG.E.64 R4, desc[UR8][R8.64] ;  /* 0x0000000808047981 */ /* 0x008ea2000c1e1b00 */
[----:B------:R-:W-:Y:S02]  /*0960*/  DADD R12, R12, 0.5 ;  /* 0x3fe000000c0c7429 */ /* 0x000fe40000000000 */
[----:B--2---:R-:W-:-:S14]  /*0970*/  DSETP.GT.AND P0, PT, R4, 10, PT ;  /* 0x402400000400742a */ /* 0x004fdc0003f04000 */
[----:B------:R-:W-:Y:S05]  /*0980*/  @!P0 BRA `(.L_x_40) ;  /* 0x00000000001c8947 */ /* 0x000fea0003800000 */
[----:B------:R-:W-:Y:S02]  /*0990*/  IMAD.MOV.U32 R2, RZ, RZ, 0x0 ;  /* 0x00000000ff027424 */ /* 0x000fe400078e00ff */
[----:B------:R-:W-:-:S05]  /*09a0*/  IMAD.MOV.U32 R3, RZ, RZ, 0x40240000 ;  /* 0x40240000ff037424 */ /* 0x000fca00078e00ff */
[----:B------:R1:W-:Y:S04]  /*09b0*/  STG.E.64 desc[UR8][R8.64], R2 ;  /* 0x0000000208007986 */ /* 0x0003e8000c101b08 */
[----:B------:R1:W4:Y:S01]  /*09c0*/  LDG.E.64 R20, desc[UR8][R6.64] ;  /* 0x0000000806147981 */ /* 0x000322000c1e1b00 */
[----:B------:R-:W-:Y:S01]  /*09d0*/  IMAD.MOV.U32 R4, RZ, RZ, 0x0 ;  /* 0x00000000ff047424 */ /* 0x000fe200078e00ff */
[----:B------:R-:W-:Y:S01]  /*09e0*/  MOV R5, 0x40240000 ;  /* 0x4024000000057802 */ /* 0x000fe20000000f00 */
[----:B------:R-:W-:Y:S06]  /*09f0*/  BRA `(.L_x_41) ;  /* 0x0000000000247947 */ /* 0x000fec0003800000 */
.L_x_40:
[----:B------:R-:W2:Y:S02]  /*0a00*/  LDG.E.64 R20, desc[UR8][R6.64] ;  /* 0x0000000806147981 */ /* 0x000ea4000c1e1b00 */
[----:B--2---:R-:W-:-:S14]  /*0a10*/  DSETP.GT.AND P0, PT, R20, 25, PT ;  /* 0x403900001400742a */ /* 0x004fdc0003f04000 */
[----:B------:R-:W-:Y:S05]  /*0a20*/  @!P0 BRA `(.L_x_41) ;  /* 0x0000000000188947 */ /* 0x000fea0003800000 */
[----:B------:R-:W-:Y:S02]  /*0a30*/  IMAD.MOV.U32 R2, RZ, RZ, 0x0 ;  /* 0x00000000ff027424 */ /* 0x000fe400078e00ff */
[----:B------:R-:W-:-:S05]  /*0a40*/  IMAD.MOV.U32 R3, RZ, RZ, 0x40390000 ;  /* 0x40390000ff037424 */ /* 0x000fca00078e00ff */
[----:B------:R0:W-:Y:S04]  /*0a50*/  STG.E.64 desc[UR8][R6.64], R2 ;  /* 0x0000000206007986 */ /* 0x0001e8000c101b08 */
[----:B------:R0:W4:Y:S01]  /*0a60*/  LDG.E.64 R4, desc[UR8][R8.64] ;  /* 0x0000000808047981 */ /* 0x000122000c1e1b00 */
[----:B------:R-:W-:Y:S01]  /*0a70*/  IMAD.MOV.U32 R20, RZ, RZ, 0x0 ;  /* 0x00000000ff147424 */ /* 0x000fe200078e00ff */
[----:B------:R-:W-:-:S07]  /*0a80*/  MOV R21, 0x40390000 ;  /* 0x4039000000157802 */ /* 0x000fce0000000f00 */
.L_x_41:
[----:B01----:R-:W0:Y:S01]  /*0a90*/  MUFU.RCP64H R3, 10 ;  /* 0x4024000000037908 */ /* 0x003e220000001800 */
[----:B------:R-:W-:Y:S01]  /*0aa0*/  IMAD.MOV.U32 R16, RZ, RZ, 0x0 ;  /* 0x00000000ff107424 */ /* 0x000fe200078e00ff */
[C---:B----4-:R-:W-:Y:S01]  /*0ab0*/  DMUL R18, R4.reuse, 100 ;  /* 0x4059000004127828 */ /* 0x050fe20000000000 */
[----:B------:R-:W-:Y:S01]  /*0ac0*/  IMAD.MOV.U32 R17, RZ, RZ, 0x40240000 ;  /* 0x40240000ff117424 */ /* 0x000fe200078e00ff */
[----:B------:R-:W-:Y:S01]  /*0ad0*/  DSETP.GT.AND P1, PT, R4, RZ, PT ;  /* 0x000000ff0400722a */ /* 0x000fe20003f24000 */
[----:B------:R-:W-:-:S07]  /*0ae0*/  IMAD.MOV.U32 R2, RZ, RZ, 0x1 ;  /* 0x00000001ff027424 */ /* 0x000fce00078e00ff */
[----:B------:R-:W-:Y:S01]  /*0af0*/  FSETP.GEU.AND P2, PT, |R19|, 6.5827683646048100446e-37, PT ;  /* 0x036000001300780b */ /* 0x000fe20003f4e200 */
[----:B0-----:R-:W-:-:S08]  /*0b00*/  DFMA R14, R2, -R16, 1 ;  /* 0x3ff00000020e742b */ /* 0x001fd00000000810 */
[----:B------:R-:W-:-:S08]  /*0b10*/  DFMA R14, R14, R14, R14 ;  /* 0x0000000e0e0e722b */ /* 0x000fd0000000000e */
[----:B------:R-:W-:-:S08]  /*0b20*/  DFMA R14, R2, R14, R2 ;  /* 0x0000000e020e722b */ /* 0x000fd00000000002 */
[----:B------:R-:W-:-:S08]  /*0b30*/  DFMA R2, R14, -R16, 1 ;  /* 0x3ff000000e02742b */ /* 0x000fd00000000810 */
[----:B------:R-:W-:-:S08]  /*0b40*/  DFMA R2, R14, R2, R14 ;  /* 0x000000020e02722b */ /* 0x000fd0000000000e */
[----:B------:R-:W-:-:S08]  /*0b50*/  DMUL R14, R18, R2 ;  /* 0x00000002120e7228 */ /* 0x000fd00000000000 */
[----:B------:R-:W-:-:S08]  /*0b60*/  DFMA R16, R14, -10, R18 ;  /* 0xc02400000e10782b */ /* 0x000fd00000000012 */
[----:B------:R-:W-:-:S10]  /*0b70*/  DFMA R2, R2, R16, R14 ;  /* 0x000000100202722b */ /* 0x000fd4000000000e */
[----:B------:R-:W-:-:S05]  /*0b80*/  FFMA R14, RZ, 2.5625, R3 ;  /* 0x40240000ff0e7823 */ /* 0x000fca0000000003 */
[----:B------:R-:W-:-:S13]  /*0b90*/  FSETP.GT.AND P0, PT, |R14|, 1.469367938527859385e-39, PT ;  /* 0x001000000e00780b */ /* 0x000fda0003f04200 */
[----:B------:R-:W-:Y:S05]  /*0ba0*/  @P0 BRA P2, `(.L_x_42) ;  /* 0x00000000001c0947 */ /* 0x000fea0001000000 */
[----:B------:R-:W-:Y:S01]  /*0bb0*/  MOV R4, R18 ;  /* 0x0000001200047202 */ /* 0x000fe20000000f00 */
[----:B------:R-:W-:Y:S01]  /*0bc0*/  IMAD.MOV.U32 R5, RZ, RZ, R19 ;  /* 0x000000ffff057224 */ /* 0x000fe200078e0013 */
[----:B------:R-:W-:Y:S01]  /*0bd0*/  MOV R28, 0xc00 ;  /* 0x00000c00001c7802 */ /* 0x000fe20000000f00 */
[----:B------:R-:W-:-:S07]  /*0be0*/  IMAD.MOV.U32 R15, RZ, RZ, 0x40240000 ;  /* 0x40240000ff0f7424 */ /* 0x000fce00078e00ff */
[----:B------:R-:W-:Y:S05]  /*0bf0*/  CALL.REL.NOINC `($__internal_1_$__cuda_sm20_div_rn_f64_full) ;  /* 0x0000000800a87944 */ /* 0x000fea0003c00000 */
[----:B------:R-:W-:Y:S01]  /*0c00*/  IMAD.MOV.U32 R2, RZ, RZ, R4 ;  /* 0x000000ffff027224 */ /* 0x000fe200078e0004 */
[----:B------:R-:W-:-:S07]  /*0c10*/  MOV R3, R5 ;  /* 0x0000000500037202 */ /* 0x000fce0000000f00 */
.L_x_42:
[----:B------:R-:W0:Y:S01]  /*0c20*/  MUFU.RCP64H R5, 23 ;  /* 0x4037000000057908 */ /* 0x000e220000001800 */
[----:B------:R-:W-:Y:S01]  /*0c30*/  IMAD.MOV.U32 R16, RZ, RZ, 0x0 ;  /* 0x00000000ff107424 */ /* 0x000fe200078e00ff */
[----:B------:R-:W-:Y:S01]  /*0c40*/  DADD R20, R20, -2 ;  /* 0xc000000014147429 */ /* 0x000fe20000000000 */
[----:B------:R-:W-:Y:S02]  /*0c50*/  IMAD.MOV.U32 R17, RZ, RZ, 0x40370000 ;  /* 0x40370000ff117424 */ /* 0x000fe400078e00ff */
[----:B------:R-:W-:-:S05]  /*0c60*/  IMAD.MOV.U32 R4, RZ, RZ, 0x1 ;  /* 0x00000001ff047424 */ /* 0x000fca00078e00ff */
[----:B------:R-:W-:Y:S02]  /*0c70*/  DMUL R18, R20, 100 ;  /* 0x4059000014127828 */ /* 0x000fe40000000000 */
[----:B0-----:R-:W-:-:S08]  /*0c80*/  DFMA R14, R4, -R16, 1 ;  /* 0x3ff00000040e742b */ /* 0x001fd00000000810 */
[----:B------:R-:W-:Y:S01]  /*0c90*/  FSETP.GEU.AND P2, PT, |R19|, 6.5827683646048100446e-37, PT ;  /* 0x036000001300780b */ /* 0x000fe20003f4e200 */
[----:B------:R-:W-:-:S08]  /*0ca0*/  DFMA R14, R14, R14, R14 ;  /* 0x0000000e0e0e722b */ /* 0x000fd0000000000e */
[----:B------:R-:W-:-:S08]  /*0cb0*/  DFMA R14, R4, R14, R4 ;  /* 0x0000000e040e722b */ /* 0x000fd00000000004 */
[----:B------:R-:W-:-:S08]  /*0cc0*/  DFMA R4, R14, -R16, 1 ;  /* 0x3ff000000e04742b */ /* 0x000fd00000000810 */
[----:B------:R-:W-:-:S08]  /*0cd0*/  DFMA R4, R14, R4, R14 ;  /* 0x000000040e04722b */ /* 0x000fd0000000000e */
[----:B------:R-:W-:-:S08]  /*0ce0*/  DMUL R14, R18, R4 ;  /* 0x00000004120e7228 */ /* 0x000fd00000000000 */
[----:B------:R-:W-:-:S08]  /*0cf0*/  DFMA R16, R14, -23, R18 ;  /* 0xc03700000e10782b */ /* 0x000fd00000000012 */
[----:B------:R-:W-:Y:S01]  /*0d00*/  DFMA R4, R4, R16, R14 ;  /* 0x000000100404722b */ /* 0x000fe2000000000e */
[----:B------:R-:W-:Y:S02]  /*0d10*/  FSEL R14, R2, RZ, P1 ;  /* 0x000000ff020e7208 */ /* 0x000fe40000800000 */
[----:B------:R-:W-:Y:S01]  /*0d20*/  FSEL R15, R3, RZ, P1 ;  /* 0x000000ff030f7208 */ /* 0x000fe20000800000 */
[----:B------:R-:W-:-:S03]  /*0d30*/  DSETP.GT.AND P1, PT, R20, RZ, PT ;  /* 0x000000ff1400722a */ /* 0x000fc60003f24000 */
[----:B------:R0:W1:Y:S03]  /*0d40*/  F2F.F32.F64 R20, R14 ;  /* 0x0000000e00147310 */ /* 0x0000660000301000 */
[----:B------:R-:W-:-:S05]  /*0d50*/  FFMA R16, RZ, 2.859375, R5 ;  /* 0x40370000ff107823 */ /* 0x000fca0000000005 */
[----:B------:R-:W-:-:S13]  /*0d60*/  FSETP.GT.AND P0, PT, |R16|, 1.469367938527859385e-39, PT ;  /* 0x001000001000780b */ /* 0x000fda0003f04200 */
[----:B01----:R-:W-:Y:S05]  /*0d70*/  @P0 BRA P2, `(.L_x_43) ;  /* 0x0000000000140947 */ /* 0x003fea0001000000 */
[----:B------:R-:W-:Y:S01]  /*0d80*/  MOV R4, R18 ;  /* 0x0000001200047202 */ /* 0x000fe20000000f00 */
[----:B------:R-:W-:Y:S01]  /*0d90*/  IMAD.MOV.U32 R5, RZ, RZ, R19 ;  /* 0x000000ffff057224 */ /* 0x000fe200078e0013 */
[----:B------:R-:W-:Y:S01]  /*0da0*/  MOV R28, 0xdd0 ;  /* 0x00000dd0001c7802 */ /* 0x000fe20000000f00 */
[----:B------:R-:W-:-:S07]  /*0db0*/  IMAD.MOV.U32 R15, RZ, RZ, 0x40370000 ;  /* 0x40370000ff0f7424 */ /* 0x000fce00078e00ff */
[----:B------:R-:W-:Y:S05]  /*0dc0*/  CALL.REL.NOINC `($__internal_1_$__cuda_sm20_div_rn_f64_full) ;  /* 0x0000000800347944 */ /* 0x000fea0003c00000 */
.L_x_43:
[----:B------:R-:W-:Y:S01]  /*0dd0*/  FSEL R18, R4, RZ, P1 ;  /* 0x000000ff04127208 */ /* 0x000fe20000800000 */
[----:B------:R-:W0:Y:S01]  /*0de0*/  F2I.TRUNC.NTZ R14, R20 ;  /* 0x00000014000e7305 */ /* 0x000e22000020f100 */
[----:B------:R-:W-:-:S07]  /*0df0*/  FSEL R19, R5, RZ, P1 ;  /* 0x000000ff05137208 */ /* 0x000fce0000800000 */
[----:B------:R-:W1:Y:S01]  /*0e00*/  F2F.F32.F64 R0, R18 ;  /* 0x0000001200007310 */ /* 0x000e620000301000 */
[----:B0-----:R-:W-:-:S04]  /*0e10*/  I2FP.F32.S32 R17, R14 ;  /* 0x0000000e00117245 */ /* 0x001fc80000201400 */
[----:B------:R-:W-:-:S03]  /*0e20*/  FSETP.NEU.AND P0, PT, R20, R17, PT ;  /* 0x000000111400720b */ /* 0x000fc60003f0d000 */
[----:B-1----:R-:W0:Y:S02]  /*0e30*/  F2I.TRUNC.NTZ R15, R0 ;  /* 0x00000000000f7305 */ /* 0x002e24000020f100 */
[----:B0-----:R-:W-:-:S04]  /*0e40*/  I2FP.F32.S32 R15, R15 ;  /* 0x0000000f000f7245 */ /* 0x001fc80000201400 */
[----:B------:R-:W-:-:S04]  /*0e50*/  FSETP.NEU.AND P2, PT, R0, R15, PT ;  /* 0x0000000f0000720b */ /* 0x000fc80003f4d000 */
[----:B------:R-:W-:-:S13]  /*0e60*/  FSETP.NEU.OR P3, PT, R20, R17, P2 ;  /* 0x000000111400720b */ /* 0x000fda000176d400 */
[----:B------:R-:W-:Y:S05]  /*0e70*/  @P3 BRA `(.L_x_44) ;  /* 0x0000000000283947 */ /* 0x000fea0003800000 */
[----:B------:R-:W-:Y:S01]  /*0e80*/  DFMA R2, R2, 101, R18 ;  /* 0x405940000202782b */ /* 0x000fe20000000012 */
[----:B------:R-:W0:Y:S01]  /*0e90*/  LDCU UR6, c[0x0][0x380] ;  /* 0x00007000ff0677ac */ /* 0x000e220008000800 */
[----:B------:R-:W-:Y:S01]  /*0ea0*/  F2F.F32.F64 R16, R12 ;  /* 0x0000000c00107310 */ /* 0x000fe20000301000 */
[----:B------:R-:W-:Y:S01]  /*0eb0*/  IMAD.MOV.U32 R5, RZ, RZ, -0x3e000000 ;  /* 0xc2000000ff057424 */ /* 0x000fe200078e00ff */
[----:B------:R-:W-:-:S04]  /*0ec0*/  UMOV UR7, URZ ;  /* 0x000000ff00077c82 */ /* 0x000fc80008000000 */
[----:B------:R-:W-:Y:S02]  /*0ed0*/  DADD R2, R2, 0.5 ;  /* 0x3fe0000002027429 */ /* 0x000fe40000000000 */
[----:B------:R-:W-:Y:S08]  /*0ee0*/  F2F.F32.F64 R18, R10 ;  /* 0x0000000a00127310 */ /* 0x000ff00000301000 */
[----:B------:R-:W0:Y:S02]  /*0ef0*/  F2F.F32.F64 R17, R2 ;  /* 0x0000000200117310 */ /* 0x000e240000301000 */
[----:B0-----:R0:W5:Y:S01]  /*0f00*/  TEX.LL RZ, R14, R16, R5, UR6, 3D, 0x1 ;  /* 0x48ff0605100e7f60 */ /* 0x00116200089e01ff */
[----:B------:R-:W-:Y:S05]  /*0f10*/  BRA `(.L_x_45) ;  /* 0x0000000400987947 */ /* 0x000fea0003800000 */
.L_x_44:
[----:B------:R-:W-:Y:S05]  /*0f20*/  @!P0 BRA `(.L_x_46) ;  /* 0x00000004002c8947 */ /* 0x000fea0003800000 */
[----:B------:R-:W-:Y:S05]  /*0f30*/  @!P2 BRA `(.L_x_47) ;  /* 0x0000000000cca947 */ /* 0x000fea0003800000 */
[----:B------:R-:W0:Y:S01]  /*0f40*/  FRND.F64.FLOOR R4, R4 ;  /* 0x0000000400047313 */ /* 0x000e220000305800 */
[----:B------:R-:W1:Y:S01]  /*0f50*/  LDCU UR6, c[0x0][0x380] ;  /* 0x00007000ff0677ac */ /* 0x000e620008000800 */
[----:B------:R-:W-:-:S06]  /*0f60*/  UMOV UR7, URZ ;  /* 0x000000ff00077c82 */ /* 0x000fcc0008000000 */
[----:B------:R-:W2:Y:S01]  /*0f70*/  FRND.F64.FLOOR R2, R2 ;  /* 0x0000000200027313 */ /* 0x000ea20000305800 */
[----:B0-----:R-:W-:Y:S01]  /*0f80*/  DADD R24, R4, 1 ;  /* 0x3ff0000004187429 */ /* 0x001fe20000000000 */
[----:B------:R-:W-:-:S06]  /*0f90*/  FSEL R14, R4, RZ, P1 ;  /* 0x000000ff040e7208 */ /* 0x000fcc0000800000 */
[----:B------:R-:W0:Y:S01]  /*0fa0*/  F2F.F32.F64 R16, R12 ;  /* 0x0000000c00107310 */ /* 0x000e220000301000 */
[----:B------:R-:W-:Y:S01]  /*0fb0*/  FSEL R15, R5, RZ, P1 ;  /* 0x000000ff050f7208 */ /* 0x000fe20000800000 */
[----:B--2---:R-:W-:Y:S01]  /*0fc0*/  DADD R26, R2, 1 ;  /* 0x3ff00000021a7429 */ /* 0x004fe20000000000 */
[----:B------:R-:W-:-:S04]  /*0fd0*/  FSEL R24, R24, RZ, P1 ;  /* 0x000000ff18187208 */ /* 0x000fc80000800000 */
[--C-:B------:R-:W-:Y:S01]  /*0fe0*/  DFMA R22, R2, 101, R14.reuse ;  /* 0x405940000216782b */ /* 0x100fe2000000000e */
[----:B------:R-:W-:Y:S01]  /*0ff0*/  FSEL R25, R25, 1.875, P1 ;  /* 0x3ff0000019197808 */ /* 0x000fe20000800000 */
[----:B------:R2:W3:Y:S01]  /*1000*/  F2F.F32.F64 R18, R10 ;  /* 0x0000000a00127310 */ /* 0x0004e20000301000 */
[----:B------:R-:W-:Y:S01]  /*1010*/  DFMA R14, R26, 101, R14 ;  /* 0x405940001a0e782b */ /* 0x000fe2000000000e */
[----:B0-----:R-:W-:-:S03]  /*1020*/  IMAD.MOV.U32 R12, RZ, RZ, R16 ;  /* 0x000000ffff0c7224 */ /* 0x001fc600078e0010 */
[--C-:B------:R-:W-:Y:S01]  /*1030*/  DFMA R2, R2, 101, R24.reuse ;  /* 0x405940000202782b */ /* 0x100fe20000000018 */
[--C-:B------:R-:W-:Y:S01]  /*1040*/  IMAD.MOV.U32 R28, RZ, RZ, R16.reuse ;  /* 0x000000ffff1c7224 */ /* 0x100fe200078e0010 */
[----:B------:R-:W-:Y:S02]  /*1050*/  DADD R22, R22, 0.5 ;  /* 0x3fe0000016167429 */ /* 0x000fe40000000000 */
[----:B------:R-:W-:Y:S01]  /*1060*/  DFMA R26, R26, 101, R24 ;  /* 0x405940001a1a782b */ /* 0x000fe20000000018 */
[----:B--2---:R-:W-:Y:S01]  /*1070*/  HFMA2 R11, -RZ, RZ, -3, 0 ;  /* 0xc2000000ff0b7431 */ /* 0x004fe200000001ff */
[----:B------:R-:W-:Y:S01]  /*1080*/  DADD R14, R14, 0.5 ;  /* 0x3fe000000e0e7429 */ /* 0x000fe20000000000 */
[----:B------:R-:W-:Y:S01]  /*1090*/  IMAD.MOV.U32 R24, RZ, RZ, R16 ;  /* 0x000000ffff187224 */ /* 0x000fe200078e0010 */
[----:B------:R-:W-:Y:S01]  /*10a0*/  DADD R2, R2, 0.5 ;  /* 0x3fe0000002027429 */ /* 0x000fe20000000000 */
[----:B------:R-:W-:Y:S01]  /*10b0*/  F2F.F32.F64 R17, R22 ;  /* 0x0000001600117310 */ /* 0x000fe20000301000 */
[----:B---3--:R-:W-:-:S02]  /*10c0*/  IMAD.MOV.U32 R30, RZ, RZ, R18 ;  /* 0x000000ffff1e7224 */ /* 0x008fc400078e0012 */
[----:B------:R-:W-:Y:S01]  /*10d0*/  DADD R4, R26, 0.5 ;  /* 0x3fe000001a047429 */ /* 0x000fe20000000000 */
[----:B------:R-:W-:-:S04]  /*10e0*/  IMAD.MOV.U32 R26, RZ, RZ, R18 ;  /* 0x000000ffff1a7224 */ /* 0x000fc800078e0012 */
[----:B------:R-:W1:Y:S08]  /*10f0*/  F2F.F32.F64 R25, R2 ;  /* 0x0000000200197310 */ /* 0x000e700000301000 */
[----:B------:R0:W2:Y:S08]  /*1100*/  F2F.F32.F64 R13, R14 ;  /* 0x0000000e000d7310 */ /* 0x0000b00000301000 */
[----:B------:R-:W3:Y:S01]  /*1110*/  F2F.F32.F64 R29, R4 ;  /* 0x00000004001d7310 */ /* 0x000ee20000301000 */
[----:B-1----:R-:W5:Y:S01]  /*1120*/  TEX.LL RZ, R25, R24, R11, UR6, 3D, 0x1 ;  /* 0x48ff060b18197f60 */ /* 0x002f6200089e01ff */
[----:B------:R-:W5:Y:S01]  /*1130*/  TEX.LL RZ, R17, R16, R11, UR6, 3D, 0x1 ;  /* 0x48ff060b10117f60 */ /* 0x000f6200089e01ff */
[----:B0-----:R-:W-:-:S04]  /*1140*/  MOV R14, R18 ;  /* 0x00000012000e7202 */ /* 0x001fc80000000f00 */
[----:B--2---:R-:W5:Y:S01]  /*1150*/  TEX.LL RZ, R12, R12, R11, UR6, 3D, 0x1 ;  /* 0x48ff060b0c0c7f60 */ /* 0x004f6200089e01ff */
[----:B---3--:R-:W5:Y:S01]  /*1160*/  TEX.LL RZ, R28, R28, R11, UR6, 3D, 0x1 ;  /* 0x48ff060b1c1c7f60 */ /* 0x008f6200089e01ff */
[----:B------:R-:W0:Y:S08]  /*1170*/  FRND.FLOOR R5, R20 ;  /* 0x0000001400057307 */ /* 0x000e300000205000 */
[----:B------:R-:W1:Y:S01]  /*1180*/  FRND.FLOOR R3, R0 ;  /* 0x0000000000037307 */ /* 0x000e620000205000 */
[----:B0-----:R-:W-:-:S04]  /*1190*/  FADD R2, R20, -R5 ;  /* 0x8000000514027221 */ /* 0x001fc80000000000 */
[----:B------:R-:W-:Y:S01]  /*11a0*/  FADD R4, -R2, 1 ;  /* 0x3f80000002047421 */ /* 0x000fe20000000100 */
[----:B-1----:R-:W-:-:S04]  /*11b0*/  FADD R3, R0, -R3 ;  /* 0x8000000300037221 */ /* 0x002fc80000000000 */
[C---:B------:R-:W-:Y:S01]  /*11c0*/  FMUL R10, R3.reuse, R4 ;  /* 0x00000004030a7220 */ /* 0x040fe20000400000 */
[C---:B------:R-:W-:Y:S01]  /*11d0*/  FADD R5, -R3.reuse, 1 ;  /* 0x3f80000003057421 */ /* 0x040fe20000000100 */
[----:B------:R-:W-:-:S03]  /*11e0*/  FMUL R3, R3, R2 ;  /* 0x0000000203037220 */ /* 0x000fc60000400000 */
[----:B------:R-:W-:Y:S01]  /*11f0*/  FMUL R4, R5, R4 ;  /* 0x0000000405047220 */ /* 0x000fe20000400000 */
[----:B------:R-:W-:Y:S01]  /*1200*/  FMUL R5, R2, R5 ;  /* 0x0000000502057220 */ /* 0x000fe20000400000 */
[----:B------:R-:W-:-:S04]  /*1210*/  DEPBAR.LE SB5, 0x1 ;  /* 0x0000d0400000791a */ /* 0x000fc80000000000 */
[----:B------:R-:W-:-:S04]  /*1220*/  FMUL R10, R10, R25 ;  /* 0x000000190a0a7220 */ /* 0x000fc80000400000 */
[----:B------:R-:W-:-:S04]  /*1230*/  FFMA R4, R17, R4, R10 ;  /* 0x0000000411047223 */ /* 0x000fc8000000000a */
[----:B------:R-:W-:-:S04]  /*1240*/  FFMA R4, R5, R12, R4 ;  /* 0x0000000c05047223 */ /* 0x000fc80000000004 */
[----:B-----5:R-:W-:Y:S01]  /*1250*/  FFMA R14, R3, R28, R4 ;  /* 0x0000001c030e7223 */ /* 0x020fe20000000004 */
[----:B------:R-:W-:Y:S06]  /*1260*/  BRA `(.L_x_45) ;  /* 0x0000000000c47947 */ /* 0x000fec0003800000 */
.L_x_47:
[----:B------:R-:W0:Y:S01]  /*1270*/  FRND.F64.FLOOR R2, R2 ;  /* 0x0000000200027313 */ /* 0x000e220000305800 */
[----:B------:R-:W1:Y:S01]  /*1280*/  LDCU UR6, c[0x0][0x380] ;  /* 0x00007000ff0677ac */ /* 0x000e620008000800 */
[----:B------:R-:W-:-:S06]  /*1290*/  UMOV UR7, URZ ;  /* 0x000000ff00077c82 */ /* 0x000fcc0008000000 */
[----:B------:R-:W2:Y:S01]  /*12a0*/  F2F.F32.F64 R16, R12 ;  /* 0x0000000c00107310 */ /* 0x000ea20000301000 */
[C---:B0-----:R-:W-:Y:S02]  /*12b0*/  DADD R14, R2.reuse, 1 ;  /* 0x3ff00000020e7429 */ /* 0x041fe40000000000 */
[----:B------:R-:W-:Y:S01]  /*12c0*/  DFMA R4, R2, 101, R18 ;  /* 0x405940000204782b */ /* 0x000fe20000000012 */
[----:B------:R-:W-:-:S05]  /*12d0*/  IMAD.MOV.U32 R3, RZ, RZ, -0x3e000000 ;  /* 0xc2000000ff037424 */ /* 0x000fca00078e00ff */
[----:B------:R-:W-:Y:S01]  /*12e0*/  DFMA R14, R14, 101, R18 ;  /* 0x405940000e0e782b */ /* 0x000fe20000000012 */
[----:B--2---:R-:W-:Y:S01]  /*12f0*/  MOV R24, R16 ;  /* 0x0000001000187202 */ /* 0x004fe20000000f00 */
[----:B------:R-:W0:Y:S01]  /*1300*/  F2F.F32.F64 R18, R10 ;  /* 0x0000000a00127310 */ /* 0x000e220000301000 */
[----:B------:R-:W-:-:S05]  /*1310*/  DADD R4, R4, 0.5 ;  /* 0x3fe0000004047429 */ /* 0x000fca0000000000 */
[----:B------:R-:W-:Y:S02]  /*1320*/  DADD R14, R14, 0.5 ;  /* 0x3fe000000e0e7429 */ /* 0x000fe40000000000 */
[----:B------:R-:W-:Y:S01]  /*1330*/  F2F.F32.F64 R17, R4 ;  /* 0x0000000400117310 */ /* 0x000fe20000301000 */
[----:B0-----:R-:W-:-:S07]  /*1340*/  IMAD.MOV.U32 R26, RZ, RZ, R18 ;  /* 0x000000ffff1a7224 */ /* 0x001fce00078e0012 */
[----:B------:R-:W1:Y:S02]  /*1350*/  F2F.F32.F64 R25, R14 ;  /* 0x0000000e00197310 */ /* 0x000e640000301000 */
[----:B-1----:R-:W5:Y:S01]  /*1360*/  TEX.LL RZ, R0, R24, R3, UR6, 3D, 0x1 ;  /* 0x48ff060318007f60 */ /* 0x002f6200089e01ff */
[----:B------:R-:W5:Y:S05]  /*1370*/  TEX.LL RZ, R17, R16, R3, UR6, 3D, 0x1 ;  /* 0x48ff060310117f60 */ /* 0x000f6a00089e01ff */
[----:B------:R-:W0:Y:S02]  /*1380*/  FRND.FLOOR R11, R20 ;  /* 0x00000014000b7307 */ /* 0x000e240000205000 */
[----:B0-----:R-:W-:-:S04]  /*1390*/  FADD R11, R20, -R11 ;  /* 0x8000000b140b7221 */ /* 0x001fc80000000000 */
[C---:B------:R-:W-:Y:S01]  /*13a0*/  FADD R13, -R11.reuse, 1 ;  /* 0x3f8000000b0d7421 */ /* 0x040fe20000000100 */
[----:B-----5:R-:W-:-:S04]  /*13b0*/  FMUL R0, R11, R0 ;  /* 0x000000000b007220 */ /* 0x020fc80000400000 */
[----:B------:R-:W-:Y:S01]  /*13c0*/  FFMA R14, R13, R17, R0 ;  /* 0x000000110d0e7223 */ /* 0x000fe20000000000 */
[----:B------:R-:W-:Y:S06]  /*13d0*/  BRA `(.L_x_45) ;  /* 0x0000000000687947 */ /* 0x000fec0003800000 */
.L_x_46:
[----:B------:R-:W0:Y:S01]  /*13e0*/  FRND.F64.FLOOR R4, R4 ;  /* 0x0000000400047313 */ /* 0x000e220000305800 */
[----:B------:R-:W1:Y:S01]  /*13f0*/  LDCU UR6, c[0x0][0x380] ;  /* 0x00007000ff0677ac */ /* 0x000e620008000800 */
[----:B------:R-:W-:-:S06]  /*1400*/  UMOV UR7, URZ ;  /* 0x000000ff00077c82 */ /* 0x000fcc0008000000 */
[----:B------:R-:W2:Y:S01]  /*1410*/  F2F.F32.F64 R16, R12 ;  /* 0x0000000c00107310 */ /* 0x000ea20000301000 */
[----:B0-----:R-:W-:Y:S01]  /*1420*/  DADD R14, R4, 1 ;  /* 0x3ff00000040e7429 */ /* 0x001fe20000000000 */
[----:B------:R-:W-:Y:S02]  /*1430*/  FSEL R18, R4, RZ, P1 ;  /* 0x000000ff04127208 */ /* 0x000fe40000800000 */
[----:B------:R-:W-:Y:S01]  /*1440*/  FSEL R19, R5, RZ, P1 ;  /* 0x000000ff05137208 */ /* 0x000fe20000800000 */
[----:B------:R-:W-:Y:S02]  /*1450*/  IMAD.MOV.U32 R5, RZ, RZ, -0x3e000000 ;  /* 0xc2000000ff057424 */ /* 0x000fe400078e00ff */
[----:B--2---:R-:W-:-:S04]  /*1460*/  IMAD.MOV.U32 R20, RZ, RZ, R16 ;  /* 0x000000ffff147224 */ /* 0x004fc800078e0010 */
[----:B------:R-:W-:Y:S02]  /*1470*/  FSEL R14, R14, RZ, P1 ;  /* 0x000000ff0e0e7208 */ /* 0x000fe40000800000 */
[----:B------:R-:W-:-:S06]  /*1480*/  FSEL R15, R15, 1.875, P1 ;  /* 0x3ff000000f0f7808 */ /* 0x000fcc0000800000 */
[C---:B------:R-:W-:Y:S02]  /*1490*/  DFMA R14, R2.reuse, 101, R14 ;  /* 0x40594000020e782b */ /* 0x040fe4000000000e */
[----:B------:R-:W-:Y:S01]  /*14a0*/  DFMA R2, R2, 101, R18 ;  /* 0x405940000202782b */ /* 0x000fe20000000012 */
[----:B------:R-:W0:Y:S05]  /*14b0*/  F2F.F32.F64 R18, R10 ;  /* 0x0000000a00127310 */ /* 0x000e2a0000301000 */
[----:B------:R-:W-:Y:S02]  /*14c0*/  DADD R14, R14, 0.5 ;  /* 0x3fe000000e0e7429 */ /* 0x000fe40000000000 */
[----:B------:R-:W-:-:S04]  /*14d0*/  DADD R2, R2, 0.5 ;  /* 0x3fe0000002027429 */ /* 0x000fc80000000000 */
[----:B------:R-:W1:Y:S01]  /*14e0*/  F2F.F32.F64 R21, R14 ;  /* 0x0000000e00157310 */ /* 0x000e620000301000 */
[----:B0-----:R-:W-:-:S07]  /*14f0*/  MOV R22, R18 ;  /* 0x0000001200167202 */ /* 0x001fce0000000f00 */
[----:B------:R-:W0:Y:S01]  /*1500*/  F2F.F32.F64 R17, R2 ;  /* 0x0000000200117310 */ /* 0x000e220000301000 */
[----:B-1----:R-:W5:Y:S01]  /*1510*/  TEX.LL RZ, R4, R20, R5, UR6, 3D, 0x1 ;  /* 0x48ff060514047f60 */ /* 0x002f6200089e01ff */
[----:B0-----:R-:W5:Y:S06]  /*1520*/  TEX.LL RZ, R17, R16, R5, UR6, 3D, 0x1 ;  /* 0x48ff060510117f60 */ /* 0x001f6c00089e01ff */
[----:B------:R-:W0:Y:S02]  /*1530*/  FRND.FLOOR R11, R0 ;  /* 0x00000000000b7307 */ /* 0x000e240000205000 */
[----:B0-----:R-:W-:-:S04]  /*1540*/  FADD R11, R0, -R11 ;  /* 0x8000000b000b7221 */ /* 0x001fc80000000000 */
[C---:B------:R-:W-:Y:S01]  /*1550*/  FADD R13, -R11.reuse, 1 ;  /* 0x3f8000000b0d7421 */ /* 0x040fe20000000100 */
[----:B-----5:R-:W-:-:S04]  /*1560*/  FMUL R4, R11, R4 ;  /* 0x000000040b047220 */ /* 0x020fc80000400000 */
[----:B------:R-:W-:-:S07]  /*1570*/  FFMA R14, R13, R17, R4 ;  /* 0x000000110d0e7223 */ /* 0x000fce0000000004 */
.L_x_45:
[----:B-----5:R-:W1:Y:S01]  /*1580*/  F2F.F64.F32 R2, R14 ;  /* 0x0000000e00027310 */ /* 0x020e620000201800 */
[----:B------:R-:W-:Y:S01]  /*1590*/  IMAD.U32 R4, RZ, RZ, UR14 ;  /* 0x0000000eff047e24 */ /* 0x000fe2000f8e00ff */
[----:B------:R-:W-:Y:S01]  /*15a0*/  UIADD3 UR14, UP0, UPT, UR14, 0x8, URZ ;  /* 0x000000080e0e7890 */ /* 0x000fe2000ff1e0ff */
[----:B0-----:R-:W-:Y:S01]  /*15b0*/  IMAD.U32 R5, RZ, RZ, UR15 ;  /* 0x0000000fff057e24 */ /* 0x001fe2000f8e00ff */
[----:B------:R-:W-:Y:S01]  /*15c0*/  UIADD3 UR4, UPT, UPT, UR4, 0x1, URZ ;  /* 0x0000000104047890 */ /* 0x000fe2000fffe0ff */
[----:B------:R-:W-:Y:S01]  /*15d0*/  IADD3 R6, P0, PT, R6, 0x8, RZ ;  /* 0x0000000806067810 */ /* 0x000fe20007f1e0ff */
[----:B------:R-:W-:Y:S01]  /*15e0*/  UIADD3.X UR15, UPT, UPT, URZ, UR15, URZ, UP0, !UPT ;  /* 0x0000000fff0f7290 */ /* 0x000fe200087fe4ff */
[----:B------:R-:W-:Y:S01]  /*15f0*/  IADD3 R8, P1, PT, R8, 0x8, RZ ;  /* 0x0000000808087810 */ /* 0x000fe20007f3e0ff */
[----:B------:R-:W-:Y:S02]  /*1600*/  UISETP.NE.AND UP0, UPT, UR4, 0x11a00, UPT ;  /* 0x00011a000400788c */ /* 0x000fe4000bf05270 */
[----:B------:R-:W-:Y:S01]  /*1610*/  UIADD3 UR12, UP1, UPT, UR12, 0x8, URZ ;  /* 0x000000080c0c7890 */ /* 0x000fe2000ff3e0ff */
[----:B------:R-:W-:Y:S01]  /*1620*/  IMAD.X R7, RZ, RZ, R7, P0 ;  /* 0x000000ffff077224 */ /* 0x000fe200000e0607 */
[----:B------:R-:W-:Y:S01]  /*1630*/  UIADD3 UR10, UP2, UPT, UR10, 0x8, URZ ;  /* 0x000000080a0a7890 */ /* 0x000fe2000ff5e0ff */
[----:B------:R-:W-:Y:S01]  /*1640*/  IADD3.X R9, PT, PT, RZ, R9, RZ, P1, !PT ;  /* 0x00000009ff097210 */ /* 0x000fe20000ffe4ff */
[----:B------:R-:W-:Y:S01]  /*1650*/  UIADD3.X UR13, UPT, UPT, URZ, UR13, URZ, UP1, !UPT ;  /* 0x0000000dff0d7290 */ /* 0x000fe20008ffe4ff */
[----:B-1----:R2:W-:Y:S01]  /*1660*/  STG.E.64 desc[UR8][R4.64], R2 ;  /* 0x0000000204007986 */ /* 0x0025e2000c101b08 */
[----:B------:R-:W-:Y:S01]  /*1670*/  UIADD3.X UR11, UPT, UPT, URZ, UR11, URZ, UP2, !UPT ;  /* 0x0000000bff0b7290 */ /* 0x000fe200097fe4ff */
[----:B------:R-:W-:Y:S11]  /*1680*/  BRA.U UP0, `(.L_x_48) ;  /* 0xffffffe9008c7547 */ /* 0x000ff6000b83ffff */
[----:B------:R-:W-:Y:S05]  /*1690*/  EXIT ;  /* 0x000000000000794d */ /* 0x000fea0003800000 */
        .weak           $__internal_1_$__cuda_sm20_div_rn_f64_full
        .type           $__internal_1_$__cuda_sm20_div_rn_f64_full,@function
        .size           $__internal_1_$__cuda_sm20_div_rn_f64_full,(.L_x_123 - $__internal_1_$__cuda_sm20_div_rn_f64_full)
$__internal_1_$__cuda_sm20_div_rn_f64_full:
[C---:B------:R-:W-:Y:S01]  /*16a0*/  FSETP.GEU.AND P0, PT, |R15|.reuse, 1.469367938527859385e-39, PT ;  /* 0x001000000f00780b */ /* 0x040fe20003f0e200 */
[--C-:B------:R-:W-:Y:S01]  /*16b0*/  IMAD.MOV.U32 R14, RZ, RZ, R0.reuse ;  /* 0x000000ffff0e7224 */ /* 0x100fe200078e0000 */
[C---:B------:R-:W-:Y:S01]  /*16c0*/  LOP3.LUT R16, R15.reuse, 0x800fffff, RZ, 0xc0, !PT ;  /* 0x800fffff0f107812 */ /* 0x040fe200078ec0ff */
[----:B------:R-:W-:Y:S01]  /*16d0*/  IMAD.MOV.U32 R22, RZ, RZ, 0x1 ;  /* 0x00000001ff167424 */ /* 0x000fe200078e00ff */
[----:B------:R-:W-:Y:S02]  /*16e0*/  LOP3.LUT R26, R15, 0x7ff00000, RZ, 0xc0, !PT ;  /* 0x7ff000000f1a7812 */ /* 0x000fe400078ec0ff */
[----:B------:R-:W-:Y:S01]  /*16f0*/  LOP3.LUT R17, R16, 0x3ff00000, RZ, 0xfc, !PT ;  /* 0x3ff0000010117812 */ /* 0x000fe200078efcff */
[----:B------:R-:W-:Y:S01]  /*1700*/  IMAD.MOV.U32 R16, RZ, RZ, R0 ;  /* 0x000000ffff107224 */ /* 0x000fe200078e0000 */
[----:B------:R-:W-:Y:S02]  /*1710*/  LOP3.LUT R29, R5, 0x7ff00000, RZ, 0xc0, !PT ;  /* 0x7ff00000051d7812 */ /* 0x000fe400078ec0ff */
[----:B------:R-:W-:-:S02]  /*1720*/  MOV R30, 0x1ca00000 ;  /* 0x1ca00000001e7802 */ /* 0x000fc40000000f00 */
[----:B------:R-:W-:Y:S01]  /*1730*/  ISETP.GE.U32.AND P2, PT, R29, R26, PT ;  /* 0x0000001a1d00720c */ /* 0x000fe20003f46070 */
[----:B------:R-:W-:Y:S01]  /*1740*/  @!P0 DMUL R16, R14, 8.98846567431157953865e+307 ;  /* 0x7fe000000e108828 */ /* 0x000fe20000000000 */
[----:B------:R-:W-:-:S05]  /*1750*/  IMAD.MOV.U32 R31, RZ, RZ, R29 ;  /* 0x000000ffff1f7224 */ /* 0x000fca00078e001d */
[----:B------:R-:W0:Y:S02]  /*1760*/  MUFU.RCP64H R23, R17 ;  /* 0x0000001100177308 */ /* 0x000e240000001800 */
[----:B0-----:R-:W-:-:S08]  /*1770*/  DFMA R18, R22, -R16, 1 ;  /* 0x3ff000001612742b */ /* 0x001fd00000000810 */
[----:B------:R-:W-:-:S08]  /*1780*/  DFMA R18, R18, R18, R18 ;  /* 0x000000121212722b */ /* 0x000fd00000000012 */
[----:B------:R-:W-:Y:S01]  /*1790*/  DFMA R22, R22, R18, R22 ;  /* 0x000000121616722b */ /* 0x000fe20000000016 */
[----:B------:R-:W-:Y:S01]  /*17a0*/  SEL R19, R30, 0x63400000, !P2 ;  /* 0x634000001e137807 */ /* 0x000fe20005000000 */
[----:B------:R-:W-:Y:S01]  /*17b0*/  IMAD.MOV.U32 R18, RZ, RZ, R4 ;  /* 0x000000ffff127224 */ /* 0x000fe200078e0004 */
[----:B------:R-:W-:Y:S02]  /*17c0*/  FSETP.GEU.AND P2, PT, |R5|, 1.469367938527859385e-39, PT ;  /* 0x001000000500780b */ /* 0x000fe40003f4e200 */
[----:B------:R-:W-:-:S03]  /*17d0*/  LOP3.LUT R19, R19, 0x800fffff, R5, 0xf8, !PT ;  /* 0x800fffff13137812 */ /* 0x000fc600078ef805 */
[----:B------:R-:W-:-:S08]  /*17e0*/  DFMA R24, R22, -R16, 1 ;  /* 0x3ff000001618742b */ /* 0x000fd00000000810 */
        /* <DEDUP_REMOVED lines=10> */
.L_x_49:
[----:B------:R-:W-:Y:S01]  /*1890*/  MOV R32, R26 ;  /* 0x0000001a00207202 */ /* 0x000fe20000000f00 */
[----:B------:R-:W-:Y:S01]  /*18a0*/  VIADD R33, R31, 0xffffffff ;  /* 0xffffffff1f217836 */ /* 0x000fe20000000000 */
[----:B------:R-:W-:Y:S01]  /*18b0*/  @!P0 LOP3.LUT R32, R17, 0x7ff00000, RZ, 0xc0, !PT ;  /* 0x7ff0000011208812 */ /* 0x000fe200078ec0ff */
[----:B------:R-:W-:-:S03]  /*18c0*/  DMUL R24, R22, R18 ;  /* 0x0000001216187228 */ /* 0x000fc60000000000 */
[----:B------:R-:W-:Y:S01]  /*18d0*/  ISETP.GT.U32.AND P0, PT, R33, 0x7feffffe, PT ;  /* 0x7feffffe2100780c */ /* 0x000fe20003f04070 */
[----:B------:R-:W-:-:S04]  /*18e0*/  VIADD R33, R32, 0xffffffff ;  /* 0xffffffff20217836 */ /* 0x000fc80000000000 */
[----:B------:R-:W-:Y:S01]  /*18f0*/  DFMA R26, R24, -R16, R18 ;  /* 0x80000010181a722b */ /* 0x000fe20000000012 */
[----:B------:R-:W-:-:S07]  /*1900*/  ISETP.GT.U32.OR P0, PT, R33, 0x7feffffe, P0 ;  /* 0x7feffffe2100780c */ /* 0x000fce0000704470 */
[----:B------:R-:W-:-:S06]  /*1910*/  DFMA R26, R22, R26, R24 ;  /* 0x0000001a161a722b */ /* 0x000fcc0000000018 */
[----:B------:R-:W-:Y:S05]  /*1920*/  @P0 BRA `(.L_x_50) ;  /* 0x00000000006c0947 */ /* 0x000fea0003800000 */
[----:B------:R-:W-:Y:S01]  /*1930*/  LOP3.LUT R22, R15, 0x7ff00000, RZ, 0xc0, !PT ;  /* 0x7ff000000f167812 */ /* 0x000fe200078ec0ff */
[----:B------:R-:W-:-:S03]  /*1940*/  IMAD.MOV.U32 R24, RZ, RZ, RZ ;  /* 0x000000ffff187224 */ /* 0x000fc600078e00ff */
[CC--:B------:R-:W-:Y:S02]  /*1950*/  VIADDMNMX R4, R29.reuse, -R22.reuse, 0xb9600000, !PT ;  /* 0xb96000001d047446 */ /* 0x0c0fe40007800916 */
[----:B------:R-:W-:Y:S02]  /*1960*/  ISETP.GE.U32.AND P0, PT, R29, R22, PT ;  /* 0x000000161d00720c */ /* 0x000fe40003f06070 */
[----:B------:R-:W-:Y:S02]  /*1970*/  VIMNMX R4, PT, PT, R4, 0x46a00000, PT ;  /* 0x46a0000004047848 */ /* 0x000fe40003fe0100 */
[----:B------:R-:W-:-:S05]  /*1980*/  SEL R5, R30, 0x63400000, !P0 ;  /* 0x634000001e057807 */ /* 0x000fca0004000000 */
[----:B------:R-:W-:-:S05]  /*1990*/  IMAD.IADD R4, R4, 0x1, -R5 ;  /* 0x0000000104047824 */ /* 0x000fca00078e0a05 */
[----:B------:R-:W-:-:S06]  /*19a0*/  IADD3 R25, PT, PT, R4, 0x7fe00000, RZ ;  /* 0x7fe0000004197810 */ /* 0x000fcc0007ffe0ff */
[----:B------:R-:W-:-:S10]  /*19b0*/  DMUL R22, R26, R24 ;  /* 0x000000181a167228 */ /* 0x000fd40000000000 */
[----:B------:R-:W-:-:S13]  /*19c0*/  FSETP.GTU.AND P0, PT, |R23|, 1.469367938527859385e-39, PT ;  /* 0x001000001700780b */ /* 0x000fda0003f0c200 */
[----:B------:R-:W-:Y:S05]  /*19d0*/  @P0 BRA `(.L_x_51) ;  /* 0x0000000000940947 */ /* 0x000fea0003800000 */
[----:B------:R-:W-:Y:S01]  /*19e0*/  DFMA R18, R26, -R16, R18 ;  /* 0x800000101a12722b */ /* 0x000fe20000000012 */
[----:B------:R-:W-:-:S09]  /*19f0*/  IMAD.MOV.U32 R24, RZ, RZ, RZ ;  /* 0x000000ffff187224 */ /* 0x000fd200078e00ff */
[C---:B------:R-:W-:Y:S02]  /*1a00*/  FSETP.NEU.AND P0, PT, R19.reuse, RZ, PT ;  /* 0x000000ff1300720b */ /* 0x040fe40003f0d000 */
[----:B------:R-:W-:-:S04]  /*1a10*/  LOP3.LUT R5, R19, 0x80000000, R15, 0x48, !PT ;  /* 0x8000000013057812 */ /* 0x000fc800078e480f */
[----:B------:R-:W-:-:S07]  /*1a20*/  LOP3.LUT R25, R5, R25, RZ, 0xfc, !PT ;  /* 0x0000001905197212 */ /* 0x000fce00078efcff */
[----:B------:R-:W-:Y:S05]  /*1a30*/  @!P0 BRA `(.L_x_51) ;  /* 0x00000000007c8947 */ /* 0x000fea0003800000 */
[----:B------:R-:W-:Y:S01]  /*1a40*/  IMAD.MOV R15, RZ, RZ, -R4 ;  /* 0x000000ffff0f7224 */ /* 0x000fe200078e0a04 */
[----:B------:R-:W-:Y:S01]  /*1a50*/  MOV R14, RZ ;  /* 0x000000ff000e7202 */ /* 0x000fe20000000f00 */
[----:B------:R-:W-:-:S05]  /*1a60*/  DMUL.RP R24, R26, R24 ;  /* 0x000000181a187228 */ /* 0x000fca0000008000 */
[----:B------:R-:W-:-:S05]  /*1a70*/  DFMA R14, R22, -R14, R26 ;  /* 0x8000000e160e722b */ /* 0x000fca000000001a */
[----:B------:R-:W-:Y:S02]  /*1a80*/  LOP3.LUT R5, R25, R5, RZ, 0x3c, !PT ;  /* 0x0000000519057212 */ /* 0x000fe400078e3cff */
[----:B------:R-:W-:-:S04]  /*1a90*/  IADD3 R14, PT, PT, -R4, -0x43300000, RZ ;  /* 0xbcd00000040e7810 */ /* 0x000fc80007ffe1ff */
[----:B------:R-:W-:-:S04]  /*1aa0*/  FSETP.NEU.AND P0, PT, |R15|, R14, PT ;  /* 0x0000000e0f00720b */ /* 0x000fc80003f0d200 */
[----:B------:R-:W-:Y:S02]  /*1ab0*/  FSEL R22, R24, R22, !P0 ;  /* 0x0000001618167208 */ /* 0x000fe40004000000 */
[----:B------:R-:W-:Y:S01]  /*1ac0*/  FSEL R23, R5, R23, !P0 ;  /* 0x0000001705177208 */ /* 0x000fe20004000000 */
[----:B------:R-:W-:Y:S06]  /*1ad0*/  BRA `(.L_x_51) ;  /* 0x0000000000547947 */ /* 0x000fec0003800000 */
.L_x_50:
        /* <DEDUP_REMOVED lines=12> */
[----:B------:R-:W-:Y:S01]  /*1ba0*/  @!P0 IMAD.MOV.U32 R22, RZ, RZ, RZ ;  /* 0x000000ffff168224 */ /* 0x000fe200078e00ff */
[----:B------:R-:W-:-:S03]  /*1bb0*/  @P0 MOV R22, RZ ;  /* 0x000000ff00160202 */ /* 0x000fc60000000f00 */
[----:B------:R-:W-:Y:S01]  /*1bc0*/  @P0 IMAD.MOV.U32 R23, RZ, RZ, R4 ;  /* 0x000000ffff170224 */ /* 0x000fe200078e0004 */
[----:B------:R-:W-:Y:S06]  /*1bd0*/  BRA `(.L_x_51) ;  /* 0x0000000000147947 */ /* 0x000fec0003800000 */
.L_x_53:
[----:B------:R-:W-:Y:S01]  /*1be0*/  LOP3.LUT R23, R15, 0x80000, RZ, 0xfc, !PT ;  /* 0x000800000f177812 */ /* 0x000fe200078efcff */
[----:B------:R-:W-:Y:S01]  /*1bf0*/  IMAD.MOV.U32 R22, RZ, RZ, R14 ;  /* 0x000000ffff167224 */ /* 0x000fe200078e000e */
[----:B------:R-:W-:Y:S06]  /*1c00*/  BRA `(.L_x_51) ;  /* 0x0000000000087947 */ /* 0x000fec0003800000 */
.L_x_52:
[----:B------:R-:W-:Y:S01]  /*1c10*/  LOP3.LUT R23, R5, 0x80000, RZ, 0xfc, !PT ;  /* 0x0008000005177812 */ /* 0x000fe200078efcff */
[----:B------:R-:W-:-:S07]  /*1c20*/  IMAD.MOV.U32 R22, RZ, RZ, R4 ;  /* 0x000000ffff167224 */ /* 0x000fce00078e0004 */
.L_x_51:
[----:B------:R-:W-:Y:S01]  /*1c30*/  IMAD.MOV.U32 R29, RZ, RZ, 0x0 ;  /* 0x00000000ff1d7424 */ /* 0x000fe200078e00ff */
[----:B------:R-:W-:Y:S01]  /*1c40*/  MOV R4, R22 ;  /* 0x0000001600047202 */ /* 0x000fe20000000f00 */
[----:B------:R-:W-:Y:S02]  /*1c50*/  IMAD.MOV.U32 R5, RZ, RZ, R23 ;  /* 0x000000ffff057224 */ /* 0x000fe400078e0017 */
[----:B------:R-:W-:Y:S05]  /*1c60*/  RET.REL.NODEC R28 `(_Z21cooling_function_testyPdS_S_S_S_S_S_) ;  /* 0xffffffe01ce47950 */ /* 0x000fea0003c3ffff */
.L_x_54:
        /* <DEDUP_REMOVED lines=9> */
.L_x_123:


//--------------------- .text._Z23cooling_function_marcelyfPdS_S_ --------------------------
	.section	.text._Z23cooling_function_marcelyfPdS_S_,"ax",@progbits
	.align	128
        .global         _Z23cooling_function_marcelyfPdS_S_
        .type           _Z23cooling_function_marcelyfPdS_S_,@function
        .size           _Z23cooling_function_marcelyfPdS_S_,(.L_x_125 - _Z23cooling_function_marcelyfPdS_S_)
        .other          _Z23cooling_function_marcelyfPdS_S_,@"STO_CUDA_ENTRY STV_DEFAULT"
_Z23cooling_function_marcelyfPdS_S_:
.text._Z23cooling_function_marcelyfPdS_S_:
[----:B------:R-:W-:Y:S08]  /*0000*/  LDC R1, c[0x0][0x37c] ;  /* 0x0000df00ff017b82 */ /* 0x000ff00000000800 */
[----:B------:R-:W0:Y:S01]  /*0010*/  LDC R11, c[0x0][0x388] ;  /* 0x0000e200ff0b7b82 */ /* 0x000e220000000800 */
[----:B------:R-:W-:Y:S01]  /*0020*/  IMAD.MOV.U32 R3, RZ, RZ, 0x3e055027 ;  /* 0x3e055027ff037424 */ /* 0x000fe200078e00ff */
[----:B------:R-:W1:Y:S01]  /*0030*/  MUFU.RCP64H R5, 3 ;  /* 0x4008000000057908 */ /* 0x000e620000001800 */
[----:B------:R-:W-:-:S02]  /*0040*/  HFMA2 R8, -RZ, RZ, 0, 0 ;  /* 0x00000000ff087431 */ /* 0x000fc400000001ff */
[----:B------:R-:W-:Y:S01]  /*0050*/  IMAD.MOV.U32 R9, RZ, RZ, 0x40080000 ;  /* 0x40080000ff097424 */ /* 0x000fe200078e00ff */
[----:B0-----:R-:W-:-:S13]  /*0060*/  FSETP.GEU.AND P0, PT, R11, 1.175494350822287508e-38, PT ;  /* 0x008000000b00780b */ /* 0x001fda0003f0e000 */
[----:B------:R-:W-:-:S04]  /*0070*/  @!P0 FMUL R11, R11, 8388608 ;  /* 0x4b0000000b0b8820 */ /* 0x000fc80000400000 */
[----:B------:R-:W-:-:S05]  /*0080*/  VIADD R0, R11, 0xc0d55555 ;  /* 0xc0d555550b007836 */ /* 0x000fca0000000000 */
[----:B------:R-:W-:-:S05]  /*0090*/  LOP3.LUT R2, R0, 0xff800000, RZ, 0xc0, !PT ;  /* 0xff80000000027812 */ /* 0x000fca00078ec0ff */
[----:B------:R-:W-:-:S04]  /*00a0*/  IMAD.IADD R0, R11, 0x1, -R2 ;  /* 0x000000010b007824 */ /* 0x000fc800078e0a02 */
[----:B------:R-:W-:Y:S01]  /*00b0*/  FADD R4, R0, -1 ;  /* 0xbf80000000047421 */ /* 0x000fe20000000000 */
[----:B------:R-:W-:Y:S02]  /*00c0*/  FSEL R0, RZ, -23, P0 ;  /* 0xc1b80000ff007808 */ /* 0x000fe40000000000 */
[----:B------:R-:W-:Y:S01]  /*00d0*/  ISETP.GT.U32.AND P0, PT, R11, 0x7f7fffff, PT ;  /* 0x7f7fffff0b00780c */ /* 0x000fe20003f04070 */
[----:B------:R-:W-:-:S04]  /*00e0*/  FFMA R3, R4, -R3, 0.14084610342979431152 ;  /* 0x3e1039f604037423 */ /* 0x000fc80000000803 */
[----:B------:R-:W-:-:S04]  /*00f0*/  FFMA R3, R4, R3, -0.12148627638816833496 ;  /* 0xbdf8cdcc04037423 */ /* 0x000fc80000000003 */
[----:B------:R-:W-:-:S04]  /*0100*/  FFMA R3, R4, R3, 0.13980610668659210205 ;  /* 0x3e0f295504037423 */ /* 0x000fc80000000003 */
[----:B------:R-:W-:-:S04]  /*0110*/  FFMA R3, R4, R3, -0.16684235632419586182 ;  /* 0xbe2ad8b904037423 */ /* 0x000fc80000000003 */
[----:B------:R-:W-:-:S04]  /*0120*/  FFMA R3, R4, R3, 0.20012299716472625732 ;  /* 0x3e4ced0b04037423 */ /* 0x000fc80000000003 */
[----:B------:R-:W-:-:S04]  /*0130*/  FFMA R3, R4, R3, -0.24999669194221496582 ;  /* 0xbe7fff2204037423 */ /* 0x000fc80000000003 */
[----:B------:R-:W-:-:S04]  /*0140*/  FFMA R3, R4, R3, 0.33333182334899902344 ;  /* 0x3eaaaa7804037423 */ /* 0x000fc80000000003 */
[C---:B------:R-:W-:Y:S01]  /*0150*/  FFMA R7, R4.reuse, R3, -0.5 ;  /* 0xbf00000004077423 */ /* 0x040fe20000000003 */
[----:B------:R-:W-:Y:S01]  /*0160*/  I2FP.F32.S32 R3, R2 ;  /* 0x0000000200037245 */ /* 0x000fe20000201400 */
[----:B------:R-:W-:Y:S02]  /*0170*/  IMAD.MOV.U32 R2, RZ, RZ, 0x7f800000 ;  /* 0x7f800000ff027424 */ /* 0x000fe400078e00ff */
[C---:B------:R-:W-:Y:S02]  /*0180*/  FMUL R7, R4.reuse, R7 ;  /* 0x0000000704077220 */ /* 0x040fe40000400000 */
[----:B------:R-:W-:Y:S02]  /*0190*/  FFMA R0, R3, 1.1920928955078125e-07, R0 ;  /* 0x3400000003007823 */ /* 0x000fe40000000000 */
[----:B------:R-:W-:Y:S01]  /*01a0*/  FFMA R7, R4, R7, R4 ;  /* 0x0000000704077223 */ /* 0x000fe20000000004 */
[----:B------:R-:W-:-:S03]  /*01b0*/  IMAD.MOV.U32 R4, RZ, RZ, 0x1 ;  /* 0x00000001ff047424 */ /* 0x000fc600078e00ff */
[----:B------:R-:W-:Y:S01]  /*01c0*/  FFMA R0, R0, 0.69314718246459960938, R7 ;  /* 0x3f31721800007823 */ /* 0x000fe20000000007 */
[C---:B------:R-:W-:Y:S01]  /*01d0*/  @P0 FFMA R0, R11.reuse, R2, +INF ;  /* 0x7f8000000b000423 */ /* 0x040fe20000000002 */
[----:B------:R-:W-:Y:S01]  /*01e0*/  FSETP.NEU.AND P0, PT, R11, RZ, PT ;  /* 0x000000ff0b00720b */ /* 0x000fe20003f0d000 */
[----:B-1----:R-:W-:Y:S02]  /*01f0*/  DFMA R2, R4, -R8, 1 ;  /* 0x3ff000000402742b */ /* 0x002fe40000000808 */
[----:B------:R-:W-:-:S05]  /*0200*/  FMUL R0, R0, 0.43429449200630187988 ;  /* 0x3ede5bd900007820 */ /* 0x000fca0000400000 */
[----:B------:R-:W-:Y:S01]  /*0210*/  FSEL R0, R0, -INF , P0 ;  /* 0xff80000000007808 */ /* 0x000fe20000000000 */
[----:B------:R-:W-:-:S03]  /*0220*/  DFMA R6, R2, R2, R2 ;  /* 0x000000020206722b */ /* 0x000fc60000000002 */
[----:B------:R-:W0:Y:S05]  /*0230*/  F2F.F64.F32 R2, R0 ;  /* 0x0000000000027310 */ /* 0x000e2a0000201800 */
[----:B------:R-:W-:-:S08]  /*0240*/  DFMA R6, R4, R6, R4 ;  /* 0x000000060406722b */ /* 0x000fd00000000004 */
[----:B------:R-:W-:Y:S02]  /*0250*/  DFMA R4, R6, -R8, 1 ;  /* 0x3ff000000604742b */ /* 0x000fe40000000808 */
[----:B0-----:R-:W-:-:S06]  /*0260*/  DADD R2, R2, -5 ;  /* 0xc014000002027429 */ /* 0x001fcc0000000000 */
[----:B------:R-:W-:Y:S02]  /*0270*/  DFMA R4, R6, R4, R6 ;  /* 0x000000040604722b */ /* 0x000fe40000000006 */
[----:B------:R-:W-:-:S08]  /*0280*/  DMUL R26, R2, 100 ;  /* 0x40590000021a7828 */ /* 0x000fd00000000000 */
[----:B------:R-:W-:Y:S02]  /*0290*/  DMUL R2, R26, R4 ;  /* 0x000000041a027228 */ /* 0x000fe40000000000 */
[----:B------:R-:W-:-:S06]  /*02a0*/  FSETP.GEU.AND P1, PT, |R27|, 6.5827683646048100446e-37, PT ;  /* 0x036000001b00780b */ /* 0x000fcc0003f2e200 */
[----:B------:R-:W-:-:S08]  /*02b0*/  DFMA R6, R2, -3, R26 ;  /* 0xc00800000206782b */ /* 0x000fd0000000001a */
[----:B------:R-:W-:-:S10]  /*02c0*/  DFMA R2, R4, R6, R2 ;  /* 0x000000060402722b */ /* 0x000fd40000000002 */
[----:B------:R-:W-:-:S05]  /*02d0*/  FFMA R4, RZ, 2.125, R3 ;  /* 0x40080000ff047823 */ /* 0x000fca0000000003 */
[----:B------:R-:W-:-:S13]  /*02e0*/  FSETP.GT.AND P0, PT, |R4|, 1.469367938527859385e-39, PT ;  /* 0x001000000400780b */ /* 0x000fda0003f04200 */
[----:B------:R-:W-:Y:S05]  /*02f0*/  @P0 BRA P1, `(.L_x_55) ;  /* 0x0000000000180947 */ /* 0x000fea0000800000 */
[----:B------:R-:W-:Y:S01]  /*0300*/  IMAD.MOV.U32 R24, RZ, RZ, RZ ;  /* 0x000000ffff187224 */ /* 0x000fe200078e00ff */
[----:B------:R-:W-:Y:S01]  /*0310*/  MOV R38, 0x340 ;  /* 0x0000034000267802 */ /* 0x000fe20000000f00 */
[----:B------:R-:W-:-:S07]  /*0320*/  IMAD.MOV.U32 R25, RZ, RZ, 0x40080000 ;  /* 0x40080000ff197424 */ /* 0x000fce00078e00ff */
[----:B------:R-:W-:Y:S05]  /*0330*/  CALL.REL.NOINC `($__internal_2_$__cuda_sm20_div_rn_f64_full) ;  /* 0x0000001c00f47944 */ /* 0x000fea0003c00000 */
[----:B------:R-:W-:Y:S01]  /*0340*/  MOV R2, R22 ;  /* 0x0000001600027202 */ /* 0x000fe20000000f00 */
[----:B------:R-:W-:-:S07]  /*0350*/  IMAD.MOV.U32 R3, RZ, RZ, R23 ;  /* 0x000000ffff037224 */ /* 0x000fce00078e0017 */
.L_x_55:
[----:B------:R-:W0:Y:S01]  /*0360*/  MUFU.RCP64H R7, 101 ;  /* 0x4059400000077908 */ /* 0x000e220000001800 */
[----:B------:R-:W-:Y:S01]  /*0370*/  IMAD.MOV.U32 R10, RZ, RZ, 0x0 ;  /* 0x00000000ff0a7424 */ /* 0x000fe200078e00ff */
[----:B------:R-:W-:Y:S01]  /*0380*/  MOV R5, 0x3fe00000 ;  /* 0x3fe0000000057802 */ /* 0x000fe20000000f00 */
[----:B------:R-:W-:Y:S02]  /*0390*/  IMAD.MOV.U32 R11, RZ, RZ, 0x40594000 ;  /* 0x40594000ff0b7424 */ /* 0x000fe400078e00ff */
[----:B------:R-:W-:Y:S01]  /*03a0*/  IMAD.MOV.U32 R6, RZ, RZ, 0x1 ;  /* 0x00000001ff067424 */ /* 0x000fe200078e00ff */
[----:B------:R-:W-:Y:S01]  /*03b0*/  LOP3.LUT R5, R5, 0x80000000, R3, 0xb8, !PT ;  /* 0x8000000005057812 */ /* 0x000fe200078eb803 */
[----:B------:R-:W-:-:S06]  /*03c0*/  IMAD.MOV.U32 R4, RZ, RZ, RZ ;  /* 0x000000ffff047224 */ /* 0x000fcc00078e00ff */
[----:B------:R-:W-:Y:S02]  /*03d0*/  DADD.RZ R2, R4, R2 ;  /* 0x0000000004027229 */ /* 0x000fe4000000c002 */
[----:B0-----:R-:W-:-:S08]  /*03e0*/  DFMA R8, R6, -R10, 1 ;  /* 0x3ff000000608742b */ /* 0x001fd0000000080a */
[----:B------:R-:W0:Y:S01]  /*03f0*/  FRND.F64.TRUNC R2, R2 ;  /* 0x0000000200027313 */ /* 0x000e22000030d800 */
[----:B------:R-:W-:-:S08]  /*0400*/  DFMA R8, R8, R8, R8 ;  /* 0x000000080808722b */ /* 0x000fd00000000008 */
[----:B------:R-:W-:Y:S02]  /*0410*/  DFMA R8, R6, R8, R6 ;  /* 0x000000080608722b */ /* 0x000fe40000000006 */
[----:B0-----:R-:W-:-:S06]  /*0420*/  DADD R26, R2, 0.5 ;  /* 0x3fe00000021a7429 */ /* 0x001fcc0000000000 */
[----:B------:R-:W-:-:S04]  /*0430*/  DFMA R4, R8, -R10, 1 ;  /* 0x3ff000000804742b */ /* 0x000fc8000000080a */
[----:B------:R-:W-:-:S04]  /*0440*/  FSETP.GEU.AND P1, PT, |R27|, 6.5827683646048100446e-37, PT ;  /* 0x036000001b00780b */ /* 0x000fc80003f2e200 */
[----:B------:R-:W-:-:S08]  /*0450*/  DFMA R4, R8, R4, R8 ;  /* 0x000000040804722b */ /* 0x000fd00000000008 */
[----:B------:R-:W-:-:S08]  /*0460*/  DMUL R14, R26, R4 ;  /* 0x000000041a0e7228 */ /* 0x000fd00000000000 */
[----:B------:R-:W-:-:S08]  /*0470*/  DFMA R6, R14, -101, R26 ;  /* 0xc05940000e06782b */ /* 0x000fd0000000001a */
[----:B------:R-:W-:-:S10]  /*0480*/  DFMA R14, R4, R6, R14 ;  /* 0x00000006040e722b */ /* 0x000fd4000000000e */
[----:B------:R-:W-:-:S05]  /*0490*/  FFMA R0, RZ, 3.39453125, R15 ;  /* 0x40594000ff007823 */ /* 0x000fca000000000f */
[----:B------:R-:W-:-:S13]  /*04a0*/  FSETP.GT.AND P0, PT, |R0|, 1.469367938527859385e-39, PT ;  /* 0x001000000000780b */ /* 0x000fda0003f04200 */
[----:B------:R-:W-:Y:S05]  /*04b0*/  @P0 BRA P1, `(.L_x_56) ;  /* 0x0000000000180947 */ /* 0x000fea0000800000 */
[----:B------:R-:W-:Y:S01]  /*04c0*/  IMAD.MOV.U32 R24, RZ, RZ, RZ ;  /* 0x000000ffff187224 */ /* 0x000fe200078e00ff */
[----:B------:R-:W-:Y:S01]  /*04d0*/  MOV R38, 0x500 ;  /* 0x0000050000267802 */ /* 0x000fe20000000f00 */
[----:B------:R-:W-:-:S07]  /*04e0*/  IMAD.MOV.U32 R25, RZ, RZ, 0x40594000 ;  /* 0x40594000ff197424 */ /* 0x000fce00078e00ff */
[----:B------:R-:W-:Y:S05]  /*04f0*/  CALL.REL.NOINC `($__internal_2_$__cuda_sm20_div_rn_f64_full) ;  /* 0x0000001c00847944 */ /* 0x000fea0003c00000 */
[----:B------:R-:W-:Y:S01]  /*0500*/  IMAD.MOV.U32 R14, RZ, RZ, R22 ;  /* 0x000000ffff0e7224 */ /* 0x000fe200078e0016 */
[----:B------:R-:W-:-:S07]  /*0510*/  MOV R15, R23 ;  /* 0x00000017000f7202 */ /* 0x000fce0000000f00 */
.L_x_56:
[----:B------:R-:W0:Y:S01]  /*0520*/  LDCU UR4, c[0x0][0x388] ;  /* 0x00007100ff0477ac */ /* 0x000e220008000800 */
[----:B------:R-:W-:Y:S01]  /*0530*/  F2F.F32.F64 R14, R14 ;  /* 0x0000000e000e7310 */ /* 0x000fe20000301000 */
[----:B------:R-:W-:Y:S01]  /*0540*/  IMAD.MOV.U32 R0, RZ, RZ, RZ ;  /* 0x000000ffff007224 */ /* 0x000fe200078e00ff */
[----:B------:R-:W-:Y:S01]  /*0550*/  UMOV UR5, 0x3ae9bbd2 ;  /* 0x3ae9bbd200057882 */ /* 0x000fe20000000000 */
[----:B------:R-:W1:Y:S05]  /*0560*/  LDCU.64 UR8, c[0x0][0x358] ;  /* 0x00006b00ff0877ac */ /* 0x000e6a0008000a00 */
[----:B0-----:R-:W0:Y:S01]  /*0570*/  F2F.F64.F32 R20, UR4 ;  /* 0x0000000400147d10 */ /* 0x001e220008201800 */
[----:B------:R-:W-:-:S02]  /*0580*/  UMOV UR4, 0x5bc98409 ;  /* 0x5bc9840900047882 */ /* 0x000fc40000000000 */
[----:B01----:R-:W-:-:S11]  /*0590*/  DMUL R20, R20, UR4 ;  /* 0x0000000414147c28 */ /* 0x003fd60008000000 */
.L_x_70:
[----:B0-----:R-:W0:Y:S02]  /*05a0*/  LDC.64 R2, c[0x0][0x390] ;  /* 0x0000e400ff027b82 */ /* 0x001e240000000a00 */
[----:B0-----:R-:W-:-:S05]  /*05b0*/  IMAD.WIDE.U32 R2, R0, 0x8, R2 ;  /* 0x0000000800027825 */ /* 0x001fca00078e0002 */
[----:B------:R-:W2:Y:S01]  /*05c0*/  LDG.E.64 R26, desc[UR8][R2.64] ;  /* 0x00000008021a7981 */ /* 0x000ea2000c1e1b00 */
[----:B------:R-:W0:Y:S01]  /*05d0*/  MUFU.RCP64H R5, R21 ;  /* 0x0000001500057308 */ /* 0x000e220000001800 */
[----:B------:R-:W-:-:S06]  /*05e0*/  IMAD.MOV.U32 R4, RZ, RZ, 0x1 ;  /* 0x00000001ff047424 */ /* 0x000fcc00078e00ff */
[----:B0-----:R-:W-:-:S08]  /*05f0*/  DFMA R6, R4, -R20, 1 ;  /* 0x3ff000000406742b */ /* 0x001fd00000000814 */
[----:B------:R-:W-:-:S08]  /*0600*/  DFMA R6, R6, R6, R6 ;  /* 0x000000060606722b */ /* 0x000fd00000000006 */
[----:B------:R-:W-:-:S08]  /*0610*/  DFMA R6, R4, R6, R4 ;  /* 0x000000060406722b */ /* 0x000fd00000000004 */
[----:B------:R-:W-:-:S08]  /*0620*/  DFMA R4, R6, -R20, 1 ;  /* 0x3ff000000604742b */ /* 0x000fd00000000814 */
[----:B------:R-:W-:-:S08]  /*0630*/  DFMA R4, R6, R4, R6 ;  /* 0x000000040604722b */ /* 0x000fd00000000006 */
[----:B--2---:R-:W-:Y:S01]  /*0640*/  DMUL R16, R26, R4 ;  /* 0x000000041a107228 */ /* 0x004fe20000000000 */
[----:B------:R-:W-:-:S07]  /*0650*/  FSETP.GEU.AND P1, PT, |R27|, 6.5827683646048100446e-37, PT ;  /* 0x036000001b00780b */ /* 0x000fce0003f2e200 */
[----:B------:R-:W-:-:S08]  /*0660*/  DFMA R6, R16, -R20, R26 ;  /* 0x800000141006722b */ /* 0x000fd0000000001a */
[----:B------:R-:W-:-:S10]  /*0670*/  DFMA R16, R4, R6, R16 ;  /* 0x000000060410722b */ /* 0x000fd40000000010 */
[----:B------:R-:W-:-:S05]  /*0680*/  FFMA R2, RZ, R21, R17 ;  /* 0x00000015ff027223 */ /* 0x000fca0000000011 */
[----:B------:R-:W-:-:S13]  /*0690*/  FSETP.GT.AND P0, PT, |R2|, 1.469367938527859385e-39, PT ;  /* 0x001000000200780b */ /* 0x000fda0003f04200 */
[----:B------:R-:W-:Y:S05]  /*06a0*/  @P0 BRA P1, `(.L_x_57) ;  /* 0x0000000000180947 */ /* 0x000fea0000800000 */
[----:B------:R-:W-:Y:S01]  /*06b0*/  IMAD.MOV.U32 R24, RZ, RZ, R20 ;  /* 0x000000ffff187224 */ /* 0x000fe200078e0014 */
[----:B------:R-:W-:Y:S01]  /*06c0*/  MOV R38, 0x6f0 ;  /* 0x000006f000267802 */ /* 0x000fe20000000f00 */
[----:B------:R-:W-:-:S07]  /*06d0*/  IMAD.MOV.U32 R25, RZ, RZ, R21 ;  /* 0x000000ffff197224 */ /* 0x000fce00078e0015 */
[----:B------:R-:W-:Y:S05]  /*06e0*/  CALL.REL.NOINC `($__internal_2_$__cuda_sm20_div_rn_f64_full) ;  /* 0x0000001c00087944 */ /* 0x000fea0003c00000 */
[----:B------:R-:W-:Y:S01]  /*06f0*/  MOV R16, R22 ;  /* 0x0000001600107202 */ /* 0x000fe20000000f00 */
[----:B------:R-:W-:-:S07]  /*0700*/  IMAD.MOV.U32 R17, RZ, RZ, R23 ;  /* 0x000000ffff117224 */ /* 0x000fce00078e0017 */
.L_x_57:
[----:B------:R-:W-:Y:S01]  /*0710*/  DMUL R18, R16, 1.80143985094819840000e+16 ;  /* 0x4350000010127828 */ /* 0x000fe20000000000 */
[----:B------:R-:W-:Y:S01]  /*0720*/  ISETP.GE.AND P0, PT, R17, 0x100000, PT ;  /* 0x001000001100780c */ /* 0x000fe20003f06270 */
[----:B------:R-:W-:Y:S01]  /*0730*/  IMAD.MOV.U32 R4, RZ, RZ, 0x0 ;  /* 0x00000000ff047424 */ /* 0x000fe200078e00ff */
[----:B------:R-:W-:Y:S01]  /*0740*/  UMOV UR4, 0xe5413ae7 ;  /* 0xe5413ae700047882 */ /* 0x000fe20000000000 */
[----:B------:R-:W-:Y:S01]  /*0750*/  IMAD.MOV.U32 R5, RZ, RZ, 0x7ff00000 ;  /* 0x7ff00000ff057424 */ /* 0x000fe200078e00ff */
[----:B------:R-:W-:Y:S01]  /*0760*/  UMOV UR5, 0x3c7fd5eb ;  /* 0x3c7fd5eb00057882 */ /* 0x000fe20000000000 */
[----:B------:R-:W0:Y:S04]  /*0770*/  LDCU.64 UR10, c[0x0][0x398] ;  /* 0x00007300ff0a77ac */ /* 0x000e280008000a00 */
[----:B------:R-:W-:-:S02]  /*0780*/  FSEL R2, R18, R16, !P0 ;  /* 0x0000001012027208 */ /* 0x000fc40004000000 */
[CC--:B------:R-:W-:Y:S02]  /*0790*/  FSEL R3, R19.reuse, R17.reuse, !P0 ;  /* 0x0000001113037208 */ /* 0x0c0fe40004000000 */
[----:B------:R-:W-:Y:S02]  /*07a0*/  SEL R7, R19, R17, !P0 ;  /* 0x0000001113077207 */ /* 0x000fe40004000000 */
[----:B------:R-:W-:Y:S02]  /*07b0*/  LOP3.LUT P1, RZ, R3, 0x7fffffff, RZ, 0xc0, !PT ;  /* 0x7fffffff03ff7812 */ /* 0x000fe4000782c0ff */
[----:B------:R-:W-:Y:S01]  /*07c0*/  DFMA R4, R2, R4, +INF ;  /* 0x7ff000000204742b */ /* 0x000fe20000000004 */
[----:B------:R-:W-:Y:S02]  /*07d0*/  SHF.R.U32.HI R6, RZ, 0x14, R7 ;  /* 0x00000014ff067819 */ /* 0x000fe40000011607 */
[C---:B------:R-:W-:Y:S02]  /*07e0*/  LOP3.LUT R3, R7.reuse, 0xfffff, RZ, 0xc0, !PT ;  /* 0x000fffff07037812 */ /* 0x040fe400078ec0ff */
[----:B------:R-:W-:Y:S01]  /*07f0*/  LEA.HI R2, R7, 0xfffffbcb, RZ, 0xc ;  /* 0xfffffbcb07027811 */ /* 0x000fe200078f60ff */
[----:B------:R-:W-:Y:S01]  /*0800*/  @P0 VIADD R2, R6, 0xfffffc01 ;  /* 0xfffffc0106020836 */ /* 0x000fe20000000000 */
[----:B------:R-:W-:Y:S01]  /*0810*/  LOP3.LUT R3, R3, 0x3ff00000, RZ, 0xfc, !PT ;  /* 0x3ff0000003037812 */ /* 0x000fe200078efcff */
[----:B------:R-:W-:Y:S01]  /*0820*/  IMAD R6, R0, 0x14, RZ ;  /* 0x0000001400067824 */ /* 0x000fe200078e02ff */
[----:B------:R-:W-:-:S02]  /*0830*/  IADD3 R7, PT, PT, R7, -0x1, RZ ;  /* 0xffffffff07077810 */ /* 0x000fc40007ffe0ff */
[----:B------:R-:W-:Y:S01]  /*0840*/  FSEL R4, R4, RZ, P1 ;  /* 0x000000ff04047208 */ /* 0x000fe20000800000 */
[----:B------:R-:W-:Y:S01]  /*0850*/  VIADD R8, R3, 0xfff00000 ;  /* 0xfff0000003087836 */ /* 0x000fe20000000000 */
[----:B------:R-:W-:Y:S02]  /*0860*/  FSEL R5, R5, -QNAN , P1 ;  /* 0xfff0000005057808 */ /* 0x000fe40000800000 */
[----:B------:R-:W-:Y:S01]  /*0870*/  SEL R18, R18, R16, !P0 ;  /* 0x0000001012127207 */ /* 0x000fe20004000000 */
[----:B------:R-:W-:Y:S01]  /*0880*/  DMUL R16, R16, UR4 ;  /* 0x0000000410107c28 */ /* 0x000fe20008000000 */
[----:B0-----:R-:W-:-:S10]  /*0890*/  UMOV UR4, URZ ;  /* 0x000000ff00047c82 */ /* 0x001fd40008000000 */
.L_x_69:
[----:B------:R-:W-:Y:S02]  /*08a0*/  IMAD.U32 R10, RZ, RZ, UR10 ;  /* 0x0000000aff0a7e24 */ /* 0x000fe4000f8e00ff */
[----:B------:R-:W-:-:S06]  /*08b0*/  IMAD.U32 R11, RZ, RZ, UR11 ;  /* 0x0000000bff0b7e24 */ /* 0x000fcc000f8e00ff */
[----:B------:R-:W2:Y:S01]  /*08c0*/  LDG.E.64 R10, desc[UR8][R10.64] ;  /* 0x000000080a0a7981 */ /* 0x000ea2000c1e1b00 */
[----:B------:R-:W-:Y:S01]  /*08d0*/  MOV R26, 0x0 ;  /* 0x00000000001a7802 */ /* 0x000fe20000000f00 */
[----:B------:R-:W-:Y:S01]  /*08e0*/  IMAD.MOV.U32 R27, RZ, RZ, 0x3fd80000 ;  /* 0x3fd80000ff1b7424 */ /* 0x000fe200078e00ff */
[----:B------:R-:W-:Y:S01]  /*08f0*/  ISETP.GT.U32.AND P0, PT, R7, 0x7feffffe, PT ;  /* 0x7feffffe0700780c */ /* 0x000fe20003f04070 */
[----:B0-2---:R-:W-:-:S06]  /*0900*/  DMUL R22, R16, R10 ;  /* 0x0000000a10167228 */ /* 0x005fcc0000000000 */
[----:B------:R-:W0:Y:S04]  /*0910*/  MUFU.RSQ64H R25, R23 ;  /* 0x0000001700197308 */ /* 0x000e280000001c00 */
[----:B------:R-:W-:-:S05]  /*0920*/  VIADD R24, R23, 0xfcb00000 ;  /* 0xfcb0000017187836 */ /* 0x000fca0000000000 */
[----:B------:R-:W-:Y:S01]  /*0930*/  ISETP.GE.U32.AND P1, PT, R24, 0x7ca00000, PT ;  /* 0x7ca000001800780c */ /* 0x000fe20003f26070 */
[----:B0-----:R-:W-:-:S08]  /*0940*/  DMUL R12, R24, R24 ;  /* 0x00000018180c7228 */ /* 0x001fd00000000000 */
[----:B------:R-:W-:-:S08]  /*0950*/  DFMA R12, R22, -R12, 1 ;  /* 0x3ff00000160c742b */ /* 0x000fd0000000080c */
[----:B------:R-:W-:Y:S02]  /*0960*/  DFMA R26, R12, R26, 0.5 ;  /* 0x3fe000000c1a742b */ /* 0x000fe4000000001a */
[----:B------:R-:W-:-:S08]  /*0970*/  DMUL R12, R24, R12 ;  /* 0x0000000c180c7228 */ /* 0x000fd00000000000 */
[----:B------:R-:W-:-:S08]  /*0980*/  DFMA R32, R26, R12, R24 ;  /* 0x0000000c1a20722b */ /* 0x000fd00000000018 */
[----:B------:R-:W-:Y:S02]  /*0990*/  DMUL R26, R22, R32 ;  /* 0x00000020161a7228 */ /* 0x000fe40000000000 */
[----:B------:R-:W-:Y:S02]  /*09a0*/  VIADD R31, R33, 0xfff00000 ;  /* 0xfff00000211f7836 */ /* 0x000fe40000000000 */
[----:B------:R-:W-:-:S04]  /*09b0*/  IMAD.MOV.U32 R30, RZ, RZ, R32 ;  /* 0x000000ffff1e7224 */ /* 0x000fc800078e0020 */
[----:B------:R-:W-:-:S08]  /*09c0*/  DFMA R28, R26, -R26, R22 ;  /* 0x8000001a1a1c722b */ /* 0x000fd00000000016 */
[----:B------:R-:W-:Y:S01]  /*09d0*/  DFMA R12, R28, R30, R26 ;  /* 0x0000001e1c0c722b */ /* 0x000fe2000000001a */
[----:B------:R-:W-:Y:S10]  /*09e0*/  @!P1 BRA `(.L_x_58) ;  /* 0x0000000000109947 */ /* 0x000ff40003800000 */
[----:B------:R-:W-:-:S07]  /*09f0*/  MOV R12, 0xa10 ;  /* 0x00000a10000c7802 */ /* 0x000fce0000000f00 */
[----:B------:R-:W-:Y:S05]  /*0a00*/  CALL.REL.NOINC `($__internal_3_$__cuda_sm20_dsqrt_rn_f64_mediumpath_v1) ;  /* 0x0000001c00ac7944 */ /* 0x000fea0003c00000 */
[----:B------:R-:W-:Y:S01]  /*0a10*/  IMAD.MOV.U32 R12, RZ, RZ, R24 ;  /* 0x000000ffff0c7224 */ /* 0x000fe200078e0018 */
[----:B------:R-:W-:-:S07]  /*0a20*/  MOV R13, R25 ;  /* 0x00000019000d7202 */ /* 0x000fce0000000f00 */
.L_x_58:
[----:B------:R-:W0:Y:S01]  /*0a30*/  MUFU.RCP64H R23, 15 ;  /* 0x402e000000177908 */ /* 0x000e220000001800 */
[----:B------:R-:W-:Y:S01]  /*0a40*/  IMAD.MOV.U32 R24, RZ, RZ, 0x0 ;  /* 0x00000000ff187424 */ /* 0x000fe200078e00ff */
[----:B------:R-:W-:Y:S01]  /*0a50*/  UMOV UR12, 0xbaaafad3 ;  /* 0xbaaafad3000c7882 */ /* 0x000fe20000000000 */
[----:B------:R-:W-:Y:S01]  /*0a60*/  IMAD.MOV.U32 R25, RZ, RZ, 0x402e0000 ;  /* 0x402e0000ff197424 */ /* 0x000fe200078e00ff */
[----:B------:R-:W-:Y:S01]  /*0a70*/  UMOV UR13, 0x3c695355 ;  /* 0x3c695355000d7882 */ /* 0x000fe20000000000 */
[----:B------:R-:W-:Y:S01]  /*0a80*/  IMAD.MOV.U32 R22, RZ, RZ, 0x1 ;  /* 0x00000001ff167424 */ /* 0x000fe200078e00ff */
[----:B------:R-:W-:Y:S01]  /*0a90*/  MOV R31, R5 ;  /* 0x00000005001f7202 */ /* 0x000fe20000000f00 */
[----:B------:R-:W-:-:S04]  /*0aa0*/  IMAD.MOV.U32 R30, RZ, RZ, R4 ;  /* 0x000000ffff1e7224 */ /* 0x000fc800078e0004 */
[----:B0-----:R-:W-:-:S08]  /*0ab0*/  DFMA R26, R22, -R24, 1 ;  /* 0x3ff00000161a742b */ /* 0x001fd00000000818 */
[----:B------:R-:W-:Y:S01]  /*0ac0*/  DFMA R26, R26, R26, R26 ;  /* 0x0000001a1a1a722b */ /* 0x000fe2000000001a */
[----:B------:R-:W-:Y:S10]  /*0ad0*/  @P0 BRA `(.L_x_59) ;  /* 0x0000000000e80947 */ /* 0x000ff40003800000 */
[----:B------:R-:W-:Y:S01]  /*0ae0*/  ISETP.GT.U32.AND P0, PT, R3, 0x3ff6a09e, PT ;  /* 0x3ff6a09e0300780c */ /* 0x000fe20003f04070 */
[----:B------:R-:W-:Y:S01]  /*0af0*/  IMAD.MOV.U32 R30, RZ, RZ, RZ ;  /* 0x000000ffff1e7224 */ /* 0x000fe200078e00ff */
[----:B------:R-:W-:Y:S01]  /*0b00*/  UMOV UR6, 0x3ae80f1e ;  /* 0x3ae80f1e00067882 */ /* 0x000fe20000000000 */
[----:B------:R-:W-:Y:S01]  /*0b10*/  UMOV UR7, 0x3eb1380b ;  /* 0x3eb1380b00077882 */ /* 0x000fe20000000000 */
[----:B------:R-:W-:-:S06]  /*0b20*/  FSEL R19, R8, R3, P0 ;  /* 0x0000000308137208 */ /* 0x000fcc0000000000 */
[C---:B------:R-:W-:Y:S02]  /*0b30*/  DADD R34, R18.reuse, 1 ;  /* 0x3ff0000012227429 */ /* 0x040fe40000000000 */
[----:B------:R-:W-:-:S04]  /*0b40*/  DADD R32, R18, -1 ;  /* 0xbff0000012207429 */ /* 0x000fc80000000000 */
[----:B------:R-:W0:Y:S02]  /*0b50*/  MUFU.RCP64H R31, R35 ;  /* 0x00000023001f7308 */ /* 0x000e240000001800 */
[----:B0-----:R-:W-:Y:S01]  /*0b60*/  DFMA R28, -R34, R30, 1 ;  /* 0x3ff00000221c742b */ /* 0x001fe2000000011e */
[----:B------:R-:W-:Y:S02]  /*0b70*/  IMAD.MOV.U32 R34, RZ, RZ, -0x748574fc ;  /* 0x8b7a8b04ff227424 */ /* 0x000fe400078e00ff */
[----:B------:R-:W-:-:S05]  /*0b80*/  IMAD.MOV.U32 R35, RZ, RZ, 0x3ed0ee25 ;  /* 0x3ed0ee25ff237424 */ /* 0x000fca00078e00ff */
[----:B------:R-:W-:-:S08]  /*0b90*/  DFMA R28, R28, R28, R28 ;  /* 0x0000001c1c1c722b */ /* 0x000fd0000000001c */
[----:B------:R-:W-:-:S08]  /*0ba0*/  DFMA R30, R30, R28, R30 ;  /* 0x0000001c1e1e722b */ /* 0x000fd0000000001e */
[----:B------:R-:W-:-:S08]  /*0bb0*/  DMUL R28, R32, R30 ;  /* 0x0000001e201c7228 */ /* 0x000fd00000000000 */
[----:B------:R-:W-:-:S08]  /*0bc0*/  DFMA R28, R32, R30, R28 ;  /* 0x0000001e201c722b */ /* 0x000fd0000000001c */
[----:B------:R-:W-:-:S08]  /*0bd0*/  DADD R36, R32, -R28 ;  /* 0x0000000020247229 */ /* 0x000fd0000000081c */
[----:B------:R-:W-:-:S08]  /*0be0*/  DADD R36, R36, R36 ;  /* 0x0000000024247229 */ /* 0x000fd00000000024 */
[-C--:B------:R-:W-:Y:S02]  /*0bf0*/  DFMA R36, R32, -R28.reuse, R36 ;  /* 0x8000001c2024722b */ /* 0x080fe40000000024 */
[----:B------:R-:W-:-:S06]  /*0c00*/  DMUL R32, R28, R28 ;  /* 0x0000001c1c207228 */ /* 0x000fcc0000000000 */
[----:B------:R-:W-:Y:S02]  /*0c10*/  DMUL R30, R30, R36 ;  /* 0x000000241e1e7228 */ /* 0x000fe40000000000 */
[----:B------:R-:W-:Y:S01]  /*0c20*/  DFMA R34, R32, UR6, R34 ;  /* 0x0000000620227c2b */ /* 0x000fe20008000022 */
[----:B------:R-:W-:Y:S01]  /*0c30*/  UMOV UR6, 0x9f02676f ;  /* 0x9f02676f00067882 */ /* 0x000fe20000000000 */
[----:B------:R-:W-:-:S06]  /*0c40*/  UMOV UR7, 0x3ef3b266 ;  /* 0x3ef3b26600077882 */ /* 0x000fcc0000000000 */
[----:B------:R-:W-:Y:S01]  /*0c50*/  DFMA R34, R32, R34, UR6 ;  /* 0x0000000620227e2b */ /* 0x000fe20008000022 */
        /* <DEDUP_REMOVED lines=17> */
[----:B------:R-:W-:Y:S01]  /*0d70*/  DMUL R34, R32, R34 ;  /* 0x0000002220227228 */ /* 0x000fe20000000000 */
[C---:B------:R-:W-:Y:S01]  /*0d80*/  VIADD R32, R2.reuse, 0x1 ;  /* 0x0000000102207836 */ /* 0x040fe20000000000 */
[----:B------:R-:W-:Y:S01]  /*0d90*/  @!P0 IADD3 R32, PT, PT, R2, RZ, RZ ;  /* 0x000000ff02208210 */ /* 0x000fe20007ffe0ff */
[----:B------:R-:W-:-:S03]  /*0da0*/  IMAD.MOV.U32 R33, RZ, RZ, 0x43300000 ;  /* 0x43300000ff217424 */ /* 0x000fc600078e00ff */
[----:B------:R-:W-:Y:S02]  /*0db0*/  LOP3.LUT R32, R32, 0x80000000, RZ, 0x3c, !PT ;  /* 0x8000000020207812 */ /* 0x000fe400078e3cff */
[----:B------:R-:W-:-:S04]  /*0dc0*/  DFMA R34, R28, R34, R30 ;  /* 0x000000221c22722b */ /* 0x000fc8000000001e */
[----:B------:R-:W-:Y:S01]  /*0dd0*/  DADD R32, R32, -UR6 ;  /* 0x8000000620207e29 */ /* 0x000fe20008000000 */
[----:B------:R-:W-:Y:S01]  /*0de0*/  UMOV UR6, 0xfefa39ef ;  /* 0xfefa39ef00067882 */ /* 0x000fe20000000000 */
[----:B------:R-:W-:-:S06]  /*0df0*/  UMOV UR7, 0x3fe62e42 ;  /* 0x3fe62e4200077882 */ /* 0x000fcc0000000000 */
[----:B------:R-:W-:-:S08]  /*0e00*/  DFMA R30, R32, UR6, R28 ;  /* 0x00000006201e7c2b */ /* 0x000fd0000800001c */
[----:B------:R-:W-:Y:S01]  /*0e10*/  DFMA R36, R32, -UR6, R30 ;  /* 0x8000000620247c2b */ /* 0x000fe2000800001e */
[----:B------:R-:W-:Y:S01]  /*0e20*/  UMOV UR6, 0x3b39803f ;  /* 0x3b39803f00067882 */ /* 0x000fe20000000000 */
[----:B------:R-:W-:-:S06]  /*0e30*/  UMOV UR7, 0x3c7abc9e ;  /* 0x3c7abc9e00077882 */ /* 0x000fcc0000000000 */
[----:B------:R-:W-:-:S08]  /*0e40*/  DADD R36, -R28, R36 ;  /* 0x000000001c247229 */ /* 0x000fd00000000124 */
[----:B------:R-:W-:-:S08]  /*0e50*/  DADD R34, R34, -R36 ;  /* 0x0000000022227229 */ /* 0x000fd00000000824 */
[----:B------:R-:W-:-:S08]  /*0e60*/  DFMA R34, R32, UR6, R34 ;  /* 0x0000000620227c2b */ /* 0x000fd00008000022 */
[----:B------:R-:W-:-:S11]  /*0e70*/  DADD R30, R30, R34 ;  /* 0x000000001e1e7229 */ /* 0x000fd60000000022 */
.L_x_59:
[----:B------:R-:W-:Y:S01]  /*0e80*/  DMUL R28, R30, UR12 ;  /* 0x0000000c1e1c7c28 */ /* 0x000fe20008000000 */
[----:B------:R-:W-:Y:S01]  /*0e90*/  UMOV UR6, 0x1526e50e ;  /* 0x1526e50e00067882 */ /* 0x000fe20000000000 */
[----:B------:R-:W-:Y:S01]  /*0ea0*/  UMOV UR7, 0x3fdbcb7b ;  /* 0x3fdbcb7b00077882 */ /* 0x000fe20000000000 */
[----:B------:R-:W-:-:S05]  /*0eb0*/  DFMA R26, R22, R26, R22 ;  /* 0x0000001a161a722b */ /* 0x000fca0000000016 */
[----:B------:R-:W-:-:S03]  /*0ec0*/  DFMA R28, R30, UR6, R28 ;  /* 0x000000061e1c7c2b */ /* 0x000fc6000800001c */
[----:B------:R-:W-:-:S05]  /*0ed0*/  DFMA R24, R26, -R24, 1 ;  /* 0x3ff000001a18742b */ /* 0x000fca0000000818 */
[----:B------:R-:W-:-:S03]  /*0ee0*/  DADD R28, R28, -8 ;  /* 0xc02000001c1c7429 */ /* 0x000fc60000000000 */
[----:B------:R-:W-:-:S05]  /*0ef0*/  DFMA R24, R26, R24, R26 ;  /* 0x000000181a18722b */ /* 0x000fca000000001a */
[----:B------:R-:W-:-:S08]  /*0f00*/  DMUL R28, R28, 100 ;  /* 0x405900001c1c7828 */ /* 0x000fd00000000000 */
[----:B------:R-:W-:Y:S02]  /*0f10*/  DMUL R22, R28, R24 ;  /* 0x000000181c167228 */ /* 0x000fe40000000000 */
[----:B------:R-:W-:-:S06]  /*0f20*/  FSETP.GEU.AND P1, PT, |R29|, 6.5827683646048100446e-37, PT ;  /* 0x036000001d00780b */ /* 0x000fcc0003f2e200 */
[----:B------:R-:W-:-:S08]  /*0f30*/  DFMA R26, R22, -15, R28 ;  /* 0xc02e0000161a782b */ /* 0x000fd0000000001c */
[----:B------:R-:W-:-:S10]  /*0f40*/  DFMA R22, R24, R26, R22 ;  /* 0x0000001a1816722b */ /* 0x000fd40000000016 */
[----:B------:R-:W-:-:S05]  /*0f50*/  FFMA R9, RZ, 2.71875, R23 ;  /* 0x402e0000ff097823 */ /* 0x000fca0000000017 */
[----:B------:R-:W-:-:S13]  /*0f60*/  FSETP.GT.AND P0, PT, |R9|, 1.469367938527859385e-39, PT ;  /* 0x001000000900780b */ /* 0x000fda0003f04200 */
[----:B------:R-:W-:Y:S05]  /*0f70*/  @P0 BRA P1, `(.L_x_60) ;  /* 0x0000000000180947 */ /* 0x000fea0000800000 */
[----:B------:R-:W-:Y:S01]  /*0f80*/  IMAD.MOV.U32 R26, RZ, RZ, R28 ;  /* 0x000000ffff1a7224 */ /* 0x000fe200078e001c */
[----:B------:R-:W-:Y:S01]  /*0f90*/  MOV R25, 0x402e0000 ;  /* 0x402e000000197802 */ /* 0x000fe20000000f00 */
[----:B------:R-:W-:Y:S01]  /*0fa0*/  IMAD.MOV.U32 R27, RZ, RZ, R29 ;  /* 0x000000ffff1b7224 */ /* 0x000fe200078e001d */
[----:B------:R-:W-:Y:S01]  /*0fb0*/  MOV R38, 0xfe0 ;  /* 0x00000fe000267802 */ /* 0x000fe20000000f00 */
[----:B------:R-:W-:-:S07]  /*0fc0*/  IMAD.MOV.U32 R24, RZ, RZ, RZ ;  /* 0x000000ffff187224 */ /* 0x000fce00078e00ff */
[----:B------:R-:W-:Y:S05]  /*0fd0*/  CALL.REL.NOINC `($__internal_2_$__cuda_sm20_div_rn_f64_full) ;  /* 0x0000001000cc7944 */ /* 0x000fea0003c00000 */
.L_x_60:
[----:B------:R-:W-:Y:S01]  /*0fe0*/  ISETP.GT.AND P0, PT, R13, 0xfffff, PT ;  /* 0x000fffff0d00780c */ /* 0x000fe20003f04270 */
[----:B------:R-:W-:Y:S01]  /*0ff0*/  IMAD.MOV.U32 R9, RZ, RZ, R13 ;  /* 0x000000ffff097224 */ /* 0x000fe200078e000d */
[----:B------:R-:W-:Y:S01]  /*1000*/  MOV R24, RZ ;  /* 0x000000ff00187202 */ /* 0x000fe20000000f00 */
[----:B------:R-:W-:Y:S02]  /*1010*/  IMAD.MOV.U32 R15, RZ, RZ, R12 ;  /* 0x000000ffff0f7224 */ /* 0x000fe400078e000c */
[----:B------:R-:W-:Y:S02]  /*1020*/  IMAD.MOV.U32 R25, RZ, RZ, 0x3fe00000 ;  /* 0x3fe00000ff197424 */ /* 0x000fe400078e00ff */
[----:B------:R-:W-:-:S03]  /*1030*/  IMAD.MOV.U32 R28, RZ, RZ, -0x3ff ;  /* 0xfffffc01ff1c7424 */ /* 0x000fc600078e00ff */
[----:B------:R-:W-:-:S03]  /*1040*/  LOP3.LUT R25, R25, 0x80000000, R23, 0xb8, !PT ;  /* 0x8000000019197812 */ /* 0x000fc600078eb817 */
[----:B------:R-:W-:Y:S01]  /*1050*/  @!P0 DMUL R12, R12, 1.80143985094819840000e+16 ;  /* 0x435000000c0c8828 */ /* 0x000fe20000000000 */
[----:B------:R-:W-:Y:S02]  /*1060*/  @!P0 IMAD.MOV.U32 R28, RZ, RZ, -0x435 ;  /* 0xfffffbcbff1c8424 */ /* 0x000fe400078e00ff */
[----:B------:R-:W-:-:S07]  /*1070*/  DADD.RZ R36, R24, R22 ;  /* 0x0000000018247229 */ /* 0x000fce000000c016 */
[----:B------:R-:W-:Y:S01]  /*1080*/  @!P0 IMAD.MOV.U32 R9, RZ, RZ, R13 ;  /* 0x000000ffff098224 */ /* 0x000fe200078e000d */
[----:B------:R-:W-:Y:S02]  /*1090*/  @!P0 MOV R15, R12 ;  /* 0x0000000c000f8202 */ /* 0x000fe40000000f00 */
[----:B------:R-:W0:Y:S01]  /*10a0*/  FRND.F64.TRUNC R36, R36 ;  /* 0x0000002400247313 */ /* 0x000e22000030d800 */
[----:B------:R-:W-:-:S05]  /*10b0*/  VIADD R22, R9, 0xffffffff ;  /* 0xffffffff09167836 */ /* 0x000fca0000000000 */
[----:B------:R-:W-:-:S13]  /*10c0*/  ISETP.GT.U32.AND P1, PT, R22, 0x7feffffe, PT ;  /* 0x7feffffe1600780c */ /* 0x000fda0003f24070 */
[----:B0-----:R-:W-:Y:S05]  /*10d0*/  @P1 BRA `(.L_x_61) ;  /* 0x0000000000fc1947 */ /* 0x001fea0003800000 */
[----:B------:R-:W-:Y:S01]  /*10e0*/  LOP3.LUT R12, R9, 0xfffff, RZ, 0xc0, !PT ;  /* 0x000fffff090c7812 */ /* 0x000fe200078ec0ff */
[----:B------:R-:W-:Y:S01]  /*10f0*/  IMAD.MOV.U32 R32, RZ, RZ, -0x748574fc ;  /* 0x8b7a8b04ff207424 */ /* 0x000fe200078e00ff */
[----:B------:R-:W-:Y:S01]  /*1100*/  MOV R22, RZ ;  /* 0x000000ff00167202 */ /* 0x000fe20000000f00 */
[----:B------:R-:W-:Y:S01]  /*1110*/  IMAD.MOV.U32 R33, RZ, RZ, 0x3ed0ee25 ;  /* 0x3ed0ee25ff217424 */ /* 0x000fe200078e00ff */
[----:B------:R-:W-:Y:S01]  /*1120*/  LOP3.LUT R13, R12, 0x3ff00000, RZ, 0xfc, !PT ;  /* 0x3ff000000c0d7812 */ /* 0x000fe200078efcff */
[----:B------:R-:W-:Y:S01]  /*1130*/  IMAD.MOV.U32 R12, RZ, RZ, R15 ;  /* 0x000000ffff0c7224 */ /* 0x000fe200078e000f */
[----:B------:R-:W-:Y:S01]  /*1140*/  UMOV UR6, 0x3ae80f1e ;  /* 0x3ae80f1e00067882 */ /* 0x000fe20000000000 */
[----:B------:R-:W-:Y:S01]  /*1150*/  UMOV UR7, 0x3eb1380b ;  /* 0x3eb1380b00077882 */ /* 0x000fe20000000000 */
[----:B------:R-:W-:Y:S02]  /*1160*/  ISETP.GE.U32.AND P0, PT, R13, 0x3ff6a09f, PT ;  /* 0x3ff6a09f0d00780c */ /* 0x000fe40003f06070 */
[----:B------:R-:W-:-:S02]  /*1170*/  LEA.HI R28, R9, R28, RZ, 0xc ;  /* 0x0000001c091c7211 */ /* 0x000fc400078f60ff */
[----:B------:R-:W-:-:S09]  /*1180*/  MOV R29, 0x43300000 ;  /* 0x43300000001d7802 */ /* 0x000fd20000000f00 */
[----:B------:R-:W-:Y:S02]  /*1190*/  @P0 VIADD R15, R13, 0xfff00000 ;  /* 0xfff000000d0f0836 */ /* 0x000fe40000000000 */
[----:B------:R-:W-:Y:S02]  /*11a0*/  @P0 VIADD R28, R28, 0x1 ;  /* 0x000000011c1c0836 */ /* 0x000fe40000000000 */
[----:B------:R-:W-:-:S03]  /*11b0*/  @P0 IMAD.MOV.U32 R13, RZ, RZ, R15 ;  /* 0x000000ffff0d0224 */ /* 0x000fc600078e000f */
[----:B------:R-:W-:-:S03]  /*11c0*/  LOP3.LUT R28, R28, 0x80000000, RZ, 0x3c, !PT ;  /* 0x800000001c1c7812 */ /* 0x000fc600078e3cff */
[C---:B------:R-:W-:Y:S02]  /*11d0*/  DADD R30, R12.reuse, 1 ;  /* 0x3ff000000c1e7429 */ /* 0x040fe40000000000 */
[----:B------:R-:W-:-:S04]  /*11e0*/  DADD R12, R12, -1 ;  /* 0xbff000000c0c7429 */ /* 0x000fc80000000000 */
[----:B------:R-:W0:Y:S02]  /*11f0*/  MUFU.RCP64H R23, R31 ;  /* 0x0000001f00177308 */ /* 0x000e240000001800 */
[----:B0-----:R-:W-:-:S08]  /*1200*/  DFMA R24, -R30, R22, 1 ;  /* 0x3ff000001e18742b */ /* 0x001fd00000000116 */
[----:B------:R-:W-:-:S08]  /*1210*/  DFMA R24, R24, R24, R24 ;  /* 0x000000181818722b */ /* 0x000fd00000000018 */
[----:B------:R-:W-:-:S08]  /*1220*/  DFMA R22, R22, R24, R22 ;  /* 0x000000181616722b */ /* 0x000fd00000000016 */
[----:B------:R-:W-:-:S08]  /*1230*/  DMUL R24, R12, R22 ;  /* 0x000000160c187228 */ /* 0x000fd00000000000 */
[----:B------:R-:W-:-:S08]  /*1240*/  DFMA R24, R12, R22, R24 ;  /* 0x000000160c18722b */ /* 0x000fd00000000018 */
[----:B------:R-:W-:-:S08]  /*1250*/  DMUL R26, R24, R24 ;  /* 0x00000018181a7228 */ /* 0x000fd00000000000 */
[----:B------:R-:W-:Y:S01]  /*1260*/  DFMA R30, R26, UR6, R32 ;  /* 0x000000061a1e7c2b */ /* 0x000fe20008000020 */
[----:B------:R-:W-:Y:S01]  /*1270*/  UMOV UR6, 0x9f02676f ;  /* 0x9f02676f00067882 */ /* 0x000fe20000000000 */
[----:B------:R-:W-:Y:S01]  /*1280*/  UMOV UR7, 0x3ef3b266 ;  /* 0x3ef3b26600077882 */ /* 0x000fe20000000000 */
[----:B------:R-:W-:-:S05]  /*1290*/  DADD R32, R12, -R24 ;  /* 0x000000000c207229 */ /* 0x000fca0000000818 */
        /* <DEDUP_REMOVED lines=11> */
[----:B------:R-:W-:Y:S01]  /*1350*/  UMOV UR7, 0x3f899999 ;  /* 0x3f89999900077882 */ /* 0x000fe20000000000 */
[----:B------:R-:W-:-:S05]  /*1360*/  DADD R30, R32, R32 ;  /* 0x00000000201e7229 */ /* 0x000fca0000000020 */
[----:B------:R-:W-:Y:S01]  /*1370*/  DFMA R32, R26, R34, UR6 ;  /* 0x000000061a207e2b */ /* 0x000fe20008000022 */
[----:B------:R-:W-:Y:S01]  /*1380*/  UMOV UR6, 0x80000000 ;  /* 0x8000000000067882 */ /* 0x000fe20000000000 */
[----:B------:R-:W-:Y:S01]  /*1390*/  UMOV UR7, 0x43300000 ;  /* 0x4330000000077882 */ /* 0x000fe20000000000 */
[----:B------:R-:W-:Y:S02]  /*13a0*/  DFMA R30, R12, -R24, R30 ;  /* 0x800000180c1e722b */ /* 0x000fe4000000001e */
[----:B------:R-:W-:Y:S01]  /*13b0*/  DADD R28, R28, -UR6 ;  /* 0x800000061c1c7e29 */ /* 0x000fe20008000000 */
[----:B------:R-:W-:Y:S01]  /*13c0*/  UMOV UR6, 0x55555554 ;  /* 0x5555555400067882 */ /* 0x000fe20000000000 */
[----:B------:R-:W-:Y:S02]  /*13d0*/  UMOV UR7, 0x3fb55555 ;  /* 0x3fb5555500077882 */ /* 0x000fe40000000000 */
[----:B------:R-:W-:Y:S01]  /*13e0*/  DFMA R32, R26, R32, UR6 ;  /* 0x000000061a207e2b */ /* 0x000fe20008000020 */
[----:B------:R-:W-:Y:S01]  /*13f0*/  UMOV UR6, 0xfefa39ef ;  /* 0xfefa39ef00067882 */ /* 0x000fe20000000000 */
[----:B------:R-:W-:Y:S01]  /*1400*/  UMOV UR7, 0x3fe62e42 ;  /* 0x3fe62e4200077882 */ /* 0x000fe20000000000 */
[----:B------:R-:W-:-:S02]  /*1410*/  DMUL R22, R22, R30 ;  /* 0x0000001e16167228 */ /* 0x000fc40000000000 */
[----:B------:R-:W-:-:S03]  /*1420*/  DFMA R12, R28, UR6, R24 ;  /* 0x000000061c0c7c2b */ /* 0x000fc60008000018 */
[----:B------:R-:W-:-:S05]  /*1430*/  DMUL R32, R26, R32 ;  /* 0x000000201a207228 */ /* 0x000fca0000000000 */
[----:B------:R-:W-:Y:S01]  /*1440*/  DFMA R26, R28, -UR6, R12 ;  /* 0x800000061c1a7c2b */ /* 0x000fe2000800000c */
[----:B------:R-:W-:Y:S01]  /*1450*/  UMOV UR6, 0x3b39803f ;  /* 0x3b39803f00067882 */ /* 0x000fe20000000000 */
[----:B------:R-:W-:Y:S01]  /*1460*/  UMOV UR7, 0x3c7abc9e ;  /* 0x3c7abc9e00077882 */ /* 0x000fe20000000000 */
[----:B------:R-:W-:-:S05]  /*1470*/  DFMA R22, R24, R32, R22 ;  /* 0x000000201816722b */ /* 0x000fca0000000016 */
[----:B------:R-:W-:-:S08]  /*1480*/  DADD R26, -R24, R26 ;  /* 0x00000000181a7229 */ /* 0x000fd0000000011a */
[----:B------:R-:W-:-:S08]  /*1490*/  DADD R22, R22, -R26 ;  /* 0x0000000016167229 */ /* 0x000fd0000000081a */
[----:B------:R-:W-:-:S08]  /*14a0*/  DFMA R22, R28, UR6, R22 ;  /* 0x000000061c167c2b */ /* 0x000fd00008000016 */
[----:B------:R-:W-:Y:S01]  /*14b0*/  DADD R12, R12, R22 ;  /* 0x000000000c0c7229 */ /* 0x000fe20000000016 */
[----:B------:R-:W-:Y:S10]  /*14c0*/  BRA `(.L_x_62) ;  /* 0x0000000000187947 */ /* 0x000ff40003800000 */
.L_x_61:
[----:B------:R-:W-:Y:S01]  /*14d0*/  IMAD.MOV.U32 R22, RZ, RZ, 0x0 ;  /* 0x00000000ff167424 */ /* 0x000fe200078e00ff */
[----:B------:R-:W-:Y:S01]  /*14e0*/  LOP3.LUT P0, RZ, R13, 0x7fffffff, RZ, 0xc0, !PT ;  /* 0x7fffffff0dff7812 */ /* 0x000fe2000780c0ff */
[----:B------:R-:W-:-:S06]  /*14f0*/  IMAD.MOV.U32 R23, RZ, RZ, 0x7ff00000 ;  /* 0x7ff00000ff177424 */ /* 0x000fcc00078e00ff */
[----:B------:R-:W-:-:S10]  /*1500*/  DFMA R22, R12, R22, +INF ;  /* 0x7ff000000c16742b */ /* 0x000fd40000000016 */
[----:B------:R-:W-:Y:S02]  /*1510*/  FSEL R12, R22, RZ, P0 ;  /* 0x000000ff160c7208 */ /* 0x000fe40000000000 */
[----:B------:R-:W-:-:S07]  /*1520*/  FSEL R13, R23, -QNAN , P0 ;  /* 0xfff00000170d7808 */ /* 0x000fce0000000000 */
.L_x_62:
[----:B------:R-:W0:Y:S01]  /*1530*/  MUFU.RCP64H R25, 10 ;  /* 0x4024000000197908 */ /* 0x000e220000001800 */
[----:B------:R-:W-:Y:S01]  /*1540*/  IMAD.MOV.U32 R28, RZ, RZ, 0x0 ;  /* 0x00000000ff1c7424 */ /* 0x000fe200078e00ff */
[----:B------:R-:W-:Y:S01]  /*1550*/  MOV R29, 0x40240000 ;  /* 0x40240000001d7802 */ /* 0x000fe20000000f00 */
[----:B------:R-:W-:Y:S01]  /*1560*/  IMAD.MOV.U32 R24, RZ, RZ, 0x1 ;  /* 0x00000001ff187424 */ /* 0x000fe200078e00ff */
[----:B------:R-:W-:Y:S01]  /*1570*/  UMOV UR6, 0xbaaafad3 ;  /* 0xbaaafad300067882 */ /* 0x000fe20000000000 */
[----:B------:R-:W-:-:S04]  /*1580*/  UMOV UR7, 0x3c695355 ;  /* 0x3c69535500077882 */ /* 0x000fc80000000000 */
[----:B0-----:R-:W-:-:S08]  /*1590*/  DFMA R22, R24, -R28, 1 ;  /* 0x3ff000001816742b */ /* 0x001fd0000000081c */
[----:B------:R-:W-:Y:S02]  /*15a0*/  DFMA R26, R22, R22, R22 ;  /* 0x00000016161a722b */ /* 0x000fe40000000016 */
[----:B------:R-:W-:Y:S01]  /*15b0*/  DMUL R22, R12, UR6 ;  /* 0x000000060c167c28 */ /* 0x000fe20008000000 */
[----:B------:R-:W-:Y:S01]  /*15c0*/  UMOV UR6, 0x1526e50e ;  /* 0x1526e50e00067882 */ /* 0x000fe20000000000 */
[----:B------:R-:W-:-:S04]  /*15d0*/  UMOV UR7, 0x3fdbcb7b ;  /* 0x3fdbcb7b00077882 */ /* 0x000fc80000000000 */
[----:B------:R-:W-:Y:S02]  /*15e0*/  DFMA R24, R24, R26, R24 ;  /* 0x0000001a1818722b */ /* 0x000fe40000000018 */
[----:B------:R-:W-:-:S06]  /*15f0*/  DFMA R22, R12, UR6, R22 ;  /* 0x000000060c167c2b */ /* 0x000fcc0008000016 */
[----:B------:R-:W-:Y:S02]  /*1600*/  DFMA R12, R24, -R28, 1 ;  /* 0x3ff00000180c742b */ /* 0x000fe4000000081c */
[----:B------:R-:W-:-:S06]  /*1610*/  DMUL R26, R22, 100 ;  /* 0x40590000161a7828 */ /* 0x000fcc0000000000 */
[----:B------:R-:W-:-:S04]  /*1620*/  DFMA R12, R24, R12, R24 ;  /* 0x0000000c180c722b */ /* 0x000fc80000000018 */
[----:B------:R-:W-:-:S04]  /*1630*/  FSETP.GEU.AND P1, PT, |R27|, 6.5827683646048100446e-37, PT ;  /* 0x036000001b00780b */ /* 0x000fc80003f2e200 */
[----:B------:R-:W-:-:S08]  /*1640*/  DMUL R22, R26, R12 ;  /* 0x0000000c1a167228 */ /* 0x000fd00000000000 */
[----:B------:R-:W-:-:S08]  /*1650*/  DFMA R24, R22, -10, R26 ;  /* 0xc02400001618782b */ /* 0x000fd0000000001a */
[----:B------:R-:W-:-:S10]  /*1660*/  DFMA R12, R12, R24, R22 ;  /* 0x000000180c0c722b */ /* 0x000fd40000000016 */
[----:B------:R-:W-:-:S05]  /*1670*/  FFMA R9, RZ, 2.5625, R13 ;  /* 0x40240000ff097823 */ /* 0x000fca000000000d */
        /* <DEDUP_REMOVED lines=8> */
.L_x_63:
[----:B------:R-:W0:Y:S01]  /*1700*/  MUFU.RCP64H R27, 10201 ;  /* 0x40c3ec80001b7908 */ /* 0x000e220000001800 */
[----:B------:R-:W-:Y:S01]  /*1710*/  IMAD.MOV.U32 R22, RZ, RZ, 0x0 ;  /* 0x00000000ff167424 */ /* 0x000fe200078e00ff */
[----:B------:R-:W-:Y:S01]  /*1720*/  MOV R26, 0x1 ;  /* 0x00000001001a7802 */ /* 0x000fe20000000f00 */
[----:B------:R-:W-:Y:S01]  /*1730*/  IMAD.MOV.U32 R23, RZ, RZ, 0x40c3ec80 ;  /* 0x40c3ec80ff177424 */ /* 0x000fe200078e00ff */
[----:B------:R-:W-:Y:S01]  /*1740*/  DADD R36, R36, 0.5 ;  /* 0x3fe0000024247429 */ /* 0x000fe20000000000 */
[----:B------:R-:W-:Y:S02]  /*1750*/  IMAD.MOV.U32 R25, RZ, RZ, 0x3fe00000 ;  /* 0x3fe00000ff197424 */ /* 0x000fe400078e00ff */
[----:B------:R-:W-:-:S03]  /*1760*/  IMAD.MOV.U32 R24, RZ, RZ, RZ ;  /* 0x000000ffff187224 */ /* 0x000fc600078e00ff */
[----:B------:R-:W-:-:S06]  /*1770*/  LOP3.LUT R25, R25, 0x80000000, R13, 0xb8, !PT ;  /* 0x8000000019197812 */ /* 0x000fcc00078eb80d */
[----:B------:R-:W-:Y:S02]  /*1780*/  DADD.RZ R24, R24, R12 ;  /* 0x0000000018187229 */ /* 0x000fe4000000c00c */
[----:B0-----:R-:W-:-:S08]  /*1790*/  DFMA R28, R26, -R22, 1 ;  /* 0x3ff000001a1c742b */ /* 0x001fd00000000816 */
[----:B------:R-:W-:Y:S01]  /*17a0*/  DFMA R28, R28, R28, R28 ;  /* 0x0000001c1c1c722b */ /* 0x000fe2000000001c */
[----:B------:R-:W0:Y:S07]  /*17b0*/  FRND.F64.TRUNC R24, R24 ;  /* 0x0000001800187313 */ /* 0x000e2e000030d800 */
[----:B------:R-:W-:-:S08]  /*17c0*/  DFMA R28, R26, R28, R26 ;  /* 0x0000001c1a1c722b */ /* 0x000fd0000000001a */
[----:B------:R-:W-:Y:S02]  /*17d0*/  DFMA R22, R28, -R22, 1 ;  /* 0x3ff000001c16742b */ /* 0x000fe40000000816 */
[----:B0-----:R-:W-:-:S06]  /*17e0*/  DFMA R36, R24, 101, R36 ;  /* 0x405940001824782b */ /* 0x001fcc0000000024 */
[----:B------:R-:W-:-:S04]  /*17f0*/  DFMA R22, R28, R22, R28 ;  /* 0x000000161c16722b */ /* 0x000fc8000000001c */
[----:B------:R-:W-:-:S04]  /*1800*/  FSETP.GEU.AND P1, PT, |R37|, 6.5827683646048100446e-37, PT ;  /* 0x036000002500780b */ /* 0x000fc80003f2e200 */
[----:B------:R-:W-:-:S08]  /*1810*/  DMUL R12, R36, R22 ;  /* 0x00000016240c7228 */ /* 0x000fd00000000000 */
[----:B------:R-:W-:-:S08]  /*1820*/  DFMA R26, R12, -10201, R36 ;  /* 0xc0c3ec800c1a782b */ /* 0x000fd00000000024 */
[----:B------:R-:W-:-:S10]  /*1830*/  DFMA R12, R22, R26, R12 ;  /* 0x0000001a160c722b */ /* 0x000fd4000000000c */
[----:B------:R-:W-:-:S05]  /*1840*/  FFMA R9, RZ, 6.12261962890625, R13 ;  /* 0x40c3ec80ff097823 */ /* 0x000fca000000000d */
[----:B------:R-:W-:-:S13]  /*1850*/  FSETP.GT.AND P0, PT, |R9|, 1.469367938527859385e-39, PT ;  /* 0x001000000900780b */ /* 0x000fda0003f04200 */
[----:B------:R-:W-:Y:S05]  /*1860*/  @P0 BRA P1, `(.L_x_64) ;  /* 0x0000000000200947 */ /* 0x000fea0000800000 */
[----:B------:R-:W-:Y:S01]  /*1870*/  IMAD.MOV.U32 R26, RZ, RZ, R36 ;  /* 0x000000ffff1a7224 */ /* 0x000fe200078e0024 */
[----:B------:R-:W-:Y:S01]  /*1880*/  MOV R27, R37 ;  /* 0x00000025001b7202 */ /* 0x000fe20000000f00 */
[----:B------:R-:W-:Y:S01]  /*1890*/  IMAD.MOV.U32 R24, RZ, RZ, RZ ;  /* 0x000000ffff187224 */ /* 0x000fe200078e00ff */
[----:B------:R-:W-:Y:S01]  /*18a0*/  MOV R38, 0x18d0 ;  /* 0x000018d000267802 */ /* 0x000fe20000000f00 */
[----:B------:R-:W-:-:S07]  /*18b0*/  IMAD.MOV.U32 R25, RZ, RZ, 0x40c3ec80 ;  /* 0x40c3ec80ff197424 */ /* 0x000fce00078e00ff */
[----:B------:R-:W-:Y:S05]  /*18c0*/  CALL.REL.NOINC `($__internal_2_$__cuda_sm20_div_rn_f64_full) ;  /* 0x0000000800907944 */ /* 0x000fea0003c00000 */
[----:B------:R-:W-:Y:S01]  /*18d0*/  IMAD.MOV.U32 R12, RZ, RZ, R22 ;  /* 0x000000ffff0c7224 */ /* 0x000fe200078e0016 */
[----:B------:R-:W-:-:S07]  /*18e0*/  MOV R13, R23 ;  /* 0x00000017000d7202 */ /* 0x000fce0000000f00 */
.L_x_64:
[----:B------:R-:W-:Y:S01]  /*18f0*/  ISETP.GT.AND P0, PT, R11, 0xfffff, PT ;  /* 0x000fffff0b00780c */ /* 0x000fe20003f04270 */
[----:B------:R-:W-:Y:S01]  /*1900*/  IMAD.MOV.U32 R9, RZ, RZ, R11 ;  /* 0x000000ffff097224 */ /* 0x000fe200078e000b */
[----:B------:R0:W1:Y:S01]  /*1910*/  F2F.F32.F64 R13, R12 ;  /* 0x0000000c000d7310 */ /* 0x0000620000301000 */
[----:B------:R-:W-:Y:S02]  /*1920*/  IMAD.MOV.U32 R15, RZ, RZ, R10 ;  /* 0x000000ffff0f7224 */ /* 0x000fe400078e000a */
[----:B------:R-:W-:-:S08]  /*1930*/  IMAD.MOV.U32 R28, RZ, RZ, -0x3ff ;  /* 0xfffffc01ff1c7424 */ /* 0x000fd000078e00ff */
[----:B------:R-:W-:Y:S01]  /*1940*/  @!P0 DMUL R10, R10, 1.80143985094819840000e+16 ;  /* 0x435000000a0a8828 */ /* 0x000fe20000000000 */
[----:B------:R-:W-:-:S09]  /*1950*/  @!P0 IMAD.MOV.U32 R28, RZ, RZ, -0x435 ;  /* 0xfffffbcbff1c8424 */ /* 0x000fd200078e00ff */
[----:B------:R-:W-:Y:S02]  /*1960*/  @!P0 IMAD.MOV.U32 R9, RZ, RZ, R11 ;  /* 0x000000ffff098224 */ /* 0x000fe400078e000b */
[----:B------:R-:W-:-:S03]  /*1970*/  @!P0 IMAD.MOV.U32 R15, RZ, RZ, R10 ;  /* 0x000000ffff0f8224 */ /* 0x000fc600078e000a */
[----:B------:R-:W-:-:S04]  /*1980*/  IADD3 R22, PT, PT, R9, -0x1, RZ ;  /* 0xffffffff09167810 */ /* 0x000fc80007ffe0ff */
[----:B------:R-:W-:-:S13]  /*1990*/  ISETP.GT.U32.AND P1, PT, R22, 0x7feffffe, PT ;  /* 0x7feffffe1600780c */ /* 0x000fda0003f24070 */
[----:B01----:R-:W-:Y:S05]  /*19a0*/  @P1 BRA `(.L_x_65) ;  /* 0x0000000400041947 */ /* 0x003fea0003800000 */
[----:B------:R-:W-:Y:S01]  /*19b0*/  LOP3.LUT R10, R9, 0xfffff, RZ, 0xc0, !PT ;  /* 0x000fffff090a7812 */ /* 0x000fe200078ec0ff */
[----:B------:R-:W-:Y:S01]  /*19c0*/  IMAD.MOV.U32 R22, RZ, RZ, RZ ;  /* 0x000000ffff167224 */ /* 0x000fe200078e00ff */
[----:B------:R-:W-:Y:S01]  /*19d0*/  MOV R32, 0x8b7a8b04 ;  /* 0x8b7a8b0400207802 */ /* 0x000fe20000000f00 */
[----:B------:R-:W-:Y:S01]  /*19e0*/  IMAD.MOV.U32 R33, RZ, RZ, 0x3ed0ee25 ;  /* 0x3ed0ee25ff217424 */ /* 0x000fe200078e00ff */
[----:B------:R-:W-:Y:S01]  /*19f0*/  LOP3.LUT R11, R10, 0x3ff00000, RZ, 0xfc, !PT ;  /* 0x3ff000000a0b7812 */ /* 0x000fe200078efcff */
[----:B------:R-:W-:Y:S01]  /*1a00*/  UMOV UR6, 0x3ae80f1e ;  /* 0x3ae80f1e00067882 */ /* 0x000fe20000000000 */
[----:B------:R-:W-:Y:S01]  /*1a10*/  MOV R10, R15 ;  /* 0x0000000f000a7202 */ /* 0x000fe20000000f00 */
[----:B------:R-:W-:Y:S01]  /*1a20*/  UMOV UR7, 0x3eb1380b ;  /* 0x3eb1380b00077882 */ /* 0x000fe20000000000 */
[----:B------:R-:W-:Y:S01]  /*1a30*/  ISETP.GE.U32.AND P0, PT, R11, 0x3ff6a09f, PT ;  /* 0x3ff6a09f0b00780c */ /* 0x000fe20003f06070 */
[----:B------:R-:W-:Y:S01]  /*1a40*/  IMAD.MOV.U32 R35, RZ, RZ, 0x43300000 ;  /* 0x43300000ff237424 */ /* 0x000fe200078e00ff */
[----:B------:R-:W-:Y:S01]  /*1a50*/  LEA.HI R9, R9, R28, RZ, 0xc ;  /* 0x0000001c09097211 */ /* 0x000fe200078f60ff */
[----:B------:R-:W-:Y:S01]  /*1a60*/  UMOV UR12, 0x80000000 ;  /* 0x80000000000c7882 */ /* 0x000fe20000000000 */
[----:B------:R-:W-:-:S09]  /*1a70*/  UMOV UR13, 0x43300000 ;  /* 0x43300000000d7882 */ /* 0x000fd20000000000 */
        /* <DEDUP_REMOVED lines=12> */
[----:B------:R-:W-:Y:S02]  /*1b40*/  DMUL R26, R24, R24 ;  /* 0x00000018181a7228 */ /* 0x000fe40000000000 */
[----:B------:R-:W-:-:S06]  /*1b50*/  DADD R28, R10, -R24 ;  /* 0x000000000a1c7229 */ /* 0x000fcc0000000818 */
[----:B------:R-:W-:Y:S01]  /*1b60*/  DFMA R30, R26, UR6, R32 ;  /* 0x000000061a1e7c2b */ /* 0x000fe20008000020 */
[----:B------:R-:W-:Y:S01]  /*1b70*/  UMOV UR6, 0x9f02676f ;  /* 0x9f02676f00067882 */ /* 0x000fe20000000000 */
[----:B------:R-:W-:Y:S01]  /*1b80*/  UMOV UR7, 0x3ef3b266 ;  /* 0x3ef3b26600077882 */ /* 0x000fe20000000000 */
[----:B------:R-:W-:Y:S02]  /*1b90*/  DADD R32, R28, R28 ;  /* 0x000000001c207229 */ /* 0x000fe4000000001c */
[----:B------:R-:W-:Y:S01]  /*1ba0*/  DADD R28, R34, -UR12 ;  /* 0x8000000c221c7e29 */ /* 0x000fe20008000000 */
[----:B------:R-:W-:Y:S01]  /*1bb0*/  UMOV UR12, 0xfefa39ef ;  /* 0xfefa39ef000c7882 */ /* 0x000fe20000000000 */
[----:B------:R-:W-:Y:S01]  /*1bc0*/  UMOV UR13, 0x3fe62e42 ;  /* 0x3fe62e42000d7882 */ /* 0x000fe20000000000 */
[----:B------:R-:W-:Y:S01]  /*1bd0*/  DFMA R30, R26, R30, UR6 ;  /* 0x000000061a1e7e2b */ /* 0x000fe2000800001e */
[----:B------:R-:W-:Y:S01]  /*1be0*/  UMOV UR6, 0xa9ab0956 ;  /* 0xa9ab095600067882 */ /* 0x000fe20000000000 */
[----:B------:R-:W-:Y:S01]  /*1bf0*/  UMOV UR7, 0x3f1745cb ;  /* 0x3f1745cb00077882 */ /* 0x000fe20000000000 */
[----:B------:R-:W-:-:S02]  /*1c00*/  DFMA R34, R10, -R24, R32 ;  /* 0x800000180a22722b */ /* 0x000fc40000000020 */
[----:B------:R-:W-:-:S03]  /*1c10*/  DFMA R10, R28, UR12, R24 ;  /* 0x0000000c1c0a7c2b */ /* 0x000fc60008000018 */
[----:B------:R-:W-:Y:S01]  /*1c20*/  DFMA R30, R26, R30, UR6 ;  /* 0x000000061a1e7e2b */ /* 0x000fe2000800001e */
[----:B------:R-:W-:Y:S01]  /*1c30*/  UMOV UR6, 0x2d1b5154 ;  /* 0x2d1b515400067882 */ /* 0x000fe20000000000 */
[----:B------:R-:W-:Y:S01]  /*1c40*/  UMOV UR7, 0x3f3c71c7 ;  /* 0x3f3c71c700077882 */ /* 0x000fe20000000000 */
[----:B------:R-:W-:-:S05]  /*1c50*/  DMUL R34, R22, R34 ;  /* 0x0000002216227228 */ /* 0x000fca0000000000 */
        /* <DEDUP_REMOVED lines=11> */
[----:B------:R-:W-:Y:S02]  /*1d10*/  UMOV UR7, 0x3fe62e42 ;  /* 0x3fe62e4200077882 */ /* 0x000fe40000000000 */
[----:B------:R-:W-:Y:S01]  /*1d20*/  DFMA R30, R28, -UR6, R10 ;  /* 0x800000061c1e7c2b */ /* 0x000fe2000800000a */
[----:B------:R-:W-:Y:S01]  /*1d30*/  UMOV UR6, 0x3b39803f ;  /* 0x3b39803f00067882 */ /* 0x000fe20000000000 */
[----:B------:R-:W-:Y:S02]  /*1d40*/  UMOV UR7, 0x3c7abc9e ;  /* 0x3c7abc9e00077882 */ /* 0x000fe40000000000 */
[----:B------:R-:W-:-:S04]  /*1d50*/  DMUL R32, R26, R32 ;  /* 0x000000201a207228 */ /* 0x000fc80000000000 */
[----:B------:R-:W-:-:S04]  /*1d60*/  DADD R30, -R24, R30 ;  /* 0x00000000181e7229 */ /* 0x000fc8000000011e */
[----:B------:R-:W-:-:S08]  /*1d70*/  DFMA R32, R24, R32, R34 ;  /* 0x000000201820722b */ /* 0x000fd00000000022 */
[----:B------:R-:W-:-:S08]  /*1d80*/  DADD R30, R32, -R30 ;  /* 0x00000000201e7229 */ /* 0x000fd0000000081e */
[----:B------:R-:W-:-:S08]  /*1d90*/  DFMA R30, R28, UR6, R30 ;  /* 0x000000061c1e7c2b */ /* 0x000fd0000800001e */
[----:B------:R-:W-:Y:S01]  /*1da0*/  DADD R10, R10, R30 ;  /* 0x000000000a0a7229 */ /* 0x000fe2000000001e */
[----:B------:R-:W-:Y:S10]  /*1db0*/  BRA `(.L_x_66) ;  /* 0x0000000000187947 */ /* 0x000ff40003800000 */
.L_x_65:
[----:B------:R-:W-:Y:S01]  /*1dc0*/  MOV R22, 0x0 ;  /* 0x0000000000167802 */ /* 0x000fe20000000f00 */
[----:B------:R-:W-:Y:S01]  /*1dd0*/  IMAD.MOV.U32 R23, RZ, RZ, 0x7ff00000 ;  /* 0x7ff00000ff177424 */ /* 0x000fe200078e00ff */
[----:B------:R-:W-:-:S05]  /*1de0*/  LOP3.LUT P0, RZ, R11, 0x7fffffff, RZ, 0xc0, !PT ;  /* 0x7fffffff0bff7812 */ /* 0x000fca000780c0ff */
[----:B------:R-:W-:-:S10]  /*1df0*/  DFMA R22, R10, R22, +INF ;  /* 0x7ff000000a16742b */ /* 0x000fd40000000016 */
[----:B------:R-:W-:Y:S02]  /*1e00*/  FSEL R10, R22, RZ, P0 ;  /* 0x000000ff160a7208 */ /* 0x000fe40000000000 */
[----:B------:R-:W-:-:S07]  /*1e10*/  FSEL R11, R23, -QNAN , P0 ;  /* 0xfff00000170b7808 */ /* 0x000fce0000000000 */
.L_x_66:
[----:B------:R-:W0:Y:S01]  /*1e20*/  MUFU.RCP64H R25, 13 ;  /* 0x402a000000197908 */ /* 0x000e220000001800 */
[----:B------:R-:W-:Y:S01]  /*1e30*/  IMAD.MOV.U32 R28, RZ, RZ, 0x0 ;  /* 0x00000000ff1c7424 */ /* 0x000fe200078e00ff */
[----:B------:R-:W-:Y:S01]  /*1e40*/  MOV R24, 0x1 ;  /* 0x0000000100187802 */ /* 0x000fe20000000f00 */
[----:B------:R-:W-:Y:S01]  /*1e50*/  IMAD.MOV.U32 R29, RZ, RZ, 0x402a0000 ;  /* 0x402a0000ff1d7424 */ /* 0x000fe200078e00ff */
[----:B------:R-:W-:Y:S01]  /*1e60*/  UMOV UR6, 0xbaaafad3 ;  /* 0xbaaafad300067882 */ /* 0x000fe20000000000 */
[----:B------:R-:W-:Y:S02]  /*1e70*/  UMOV UR7, 0x3c695355 ;  /* 0x3c69535500077882 */ /* 0x000fe40000000000 */
[----:B------:R-:W-:Y:S01]  /*1e80*/  DMUL R22, R10, UR6 ;  /* 0x000000060a167c28 */ /* 0x000fe20008000000 */
[----:B------:R-:W-:Y:S01]  /*1e90*/  UMOV UR6, 0x1526e50e ;  /* 0x1526e50e00067882 */ /* 0x000fe20000000000 */
[----:B------:R-:W-:-:S06]  /*1ea0*/  UMOV UR7, 0x3fdbcb7b ;  /* 0x3fdbcb7b00077882 */ /* 0x000fcc0000000000 */
[----:B------:R-:W-:Y:S02]  /*1eb0*/  DFMA R22, R10, UR6, R22 ;  /* 0x000000060a167c2b */ /* 0x000fe40008000016 */
[----:B0-----:R-:W-:-:S06]  /*1ec0*/  DFMA R26, R24, -R28, 1 ;  /* 0x3ff00000181a742b */ /* 0x001fcc000000081c */
[----:B------:R-:W-:Y:S02]  /*1ed0*/  DADD R22, R22, -2 ;  /* 0xc000000016167429 */ /* 0x000fe40000000000 */
[----:B------:R-:W-:-:S08]  /*1ee0*/  DFMA R26, R26, R26, R26 ;  /* 0x0000001a1a1a722b */ /* 0x000fd0000000001a */
[----:B------:R-:W-:-:S08]  /*1ef0*/  DFMA R26, R24, R26, R24 ;  /* 0x0000001a181a722b */ /* 0x000fd00000000018 */
[----:B------:R-:W-:Y:S02]  /*1f00*/  DFMA R10, R26, -R28, 1 ;  /* 0x3ff000001a0a742b */ /* 0x000fe4000000081c */
[----:B------:R-:W-:-:S06]  /*1f10*/  DMUL R28, R22, 100 ;  /* 0x40590000161c7828 */ /* 0x000fcc0000000000 */
        /* <DEDUP_REMOVED lines=14> */
[----:B------:R-:W-:Y:S02]  /*2000*/  IMAD.MOV.U32 R10, RZ, RZ, R22 ;  /* 0x000000ffff0a7224 */ /* 0x000fe400078e0016 */
[----:B------:R-:W-:-:S07]  /*2010*/  IMAD.MOV.U32 R11, RZ, RZ, R23 ;  /* 0x000000ffff0b7224 */ /* 0x000fce00078e0017 */
.L_x_67:
[----:B------:R-:W0:Y:S01]  /*2020*/  MUFU.RCP64H R27, 101 ;  /* 0x40594000001b7908 */ /* 0x000e220000001800 */
[----:B------:R-:W-:Y:S01]  /*2030*/  IMAD.MOV.U32 R22, RZ, RZ, 0x0 ;  /* 0x00000000ff167424 */ /* 0x000fe200078e00ff */
[----:B------:R-:W-:Y:S01]  /*2040*/  MOV R23, 0x40594000 ;  /* 0x4059400000177802 */ /* 0x000fe20000000f00 */
[----:B------:R-:W-:Y:S02]  /*2050*/  IMAD.MOV.U32 R26, RZ, RZ, 0x1 ;  /* 0x00000001ff1a7424 */ /* 0x000fe400078e00ff */
        /* <DEDUP_REMOVED lines=9> */
[----:B0-----:R-:W-:-:S06]  /*20f0*/  DADD R26, R24, 0.5 ;  /* 0x3fe00000181a7429 */ /* 0x001fcc0000000000 */
[----:B------:R-:W-:-:S04]  /*2100*/  DFMA R28, R28, R22, R28 ;  /* 0x000000161c1c722b */ /* 0x000fc8000000001c */
[----:B------:R-:W-:-:S04]  /*2110*/  FSETP.GEU.AND P1, PT, |R27|, 6.5827683646048100446e-37, PT ;  /* 0x036000001b00780b */ /* 0x000fc80003f2e200 */
[----:B------:R-:W-:-:S08]  /*2120*/  DMUL R10, R28, R26 ;  /* 0x0000001a1c0a7228 */ /* 0x000fd00000000000 */
[----:B------:R-:W-:-:S08]  /*2130*/  DFMA R22, R10, -101, R26 ;  /* 0xc05940000a16782b */ /* 0x000fd0000000001a */
[----:B------:R-:W-:-:S10]  /*2140*/  DFMA R10, R28, R22, R10 ;  /* 0x000000161c0a722b */ /* 0x000fd4000000000a */
[----:B------:R-:W-:-:S05]  /*2150*/  FFMA R9, RZ, 3.39453125, R11 ;  /* 0x40594000ff097823 */ /* 0x000fca000000000b */
[----:B------:R-:W-:-:S13]  /*2160*/  FSETP.GT.AND P0, PT, |R9|, 1.469367938527859385e-39, PT ;  /* 0x001000000900780b */ /* 0x000fda0003f04200 */
[----:B------:R-:W-:Y:S05]  /*2170*/  @P0 BRA P1, `(.L_x_68) ;  /* 0x0000000000180947 */ /* 0x000fea0000800000 */
[----:B------:R-:W-:Y:S01]  /*2180*/  MOV R24, RZ ;  /* 0x000000ff00187202 */ /* 0x000fe20000000f00 */
[----:B------:R-:W-:Y:S01]  /*2190*/  IMAD.MOV.U32 R25, RZ, RZ, 0x40594000 ;  /* 0x40594000ff197424 */ /* 0x000fe200078e00ff */
[----:B------:R-:W-:-:S07]  /*21a0*/  MOV R38, 0x21c0 ;  /* 0x000021c000267802 */ /* 0x000fce0000000f00 */
[----:B------:R-:W-:Y:S05]  /*21b0*/  CALL.REL.NOINC `($__internal_2_$__cuda_sm20_div_rn_f64_full) ;  /* 0x0000000000547944 */ /* 0x000fea0003c00000 */
[----:B------:R-:W-:Y:S02]  /*21c0*/  IMAD.MOV.U32 R10, RZ, RZ, R22 ;  /* 0x000000ffff0a7224 */ /* 0x000fe400078e0016 */
[----:B------:R-:W-:-:S07]  /*21d0*/  IMAD.MOV.U32 R11, RZ, RZ, R23 ;  /* 0x000000ffff0b7224 */ /* 0x000fce00078e0017 */
.L_x_68:
[----:B------:R-:W0:Y:S01]  /*21e0*/  LDCU UR6, c[0x0][0x380] ;  /* 0x00007000ff0677ac */ /* 0x000e220008000800 */
[----:B------:R-:W0:Y:S01]  /*21f0*/  F2F.F32.F64 R12, R10 ;  /* 0x0000000a000c7310 */ /* 0x000e220000301000 */
[----:B------:R-:W-:Y:S01]  /*2200*/  MOV R9, 0xc2000000 ;  /* 0xc200000000097802 */ /* 0x000fe20000000f00 */
[----:B------:R-:W-:-:S03]  /*2210*/  UMOV UR7, URZ ;  /* 0x000000ff00077c82 */ /* 0x000fc60008000000 */
[----:B0-----:R-:W5:Y:S01]  /*2220*/  TEX.LL RZ, R12, R12, R9, UR6, 3D, 0x1 ;  /* 0x48ff06090c0c7f60 */ /* 0x001f6200089e01ff */
[----:B------:R-:W0:Y:S01]  /*2230*/  LDC.64 R24, c[0x0][0x3a0] ;  /* 0x0000e800ff187b82 */ /* 0x000e220000000a00 */
[----:B------:R-:W-:Y:S02]  /*2240*/  UIADD3 UR10, UP0, UPT, UR10, 0x8, URZ ;  /* 0x000000080a0a7890 */ /* 0x000fe4000ff1e0ff */
[----:B------:R-:W-:Y:S02]  /*2250*/  UIADD3 UR4, UPT, UPT, UR4, 0x1, URZ ;  /* 0x0000000104047890 */ /* 0x000fe4000fffe0ff */
[----:B------:R-:W-:Y:S02]  /*2260*/  UIADD3.X UR11, UPT, UPT, URZ, UR11, URZ, UP0, !UPT ;  /* 0x0000000bff0b7290 */ /* 0x000fe400087fe4ff */
[----:B------:R-:W-:Y:S01]  /*2270*/  UISETP.NE.AND UP0, UPT, UR4, 0x14, UPT ;  /* 0x000000140400788c */ /* 0x000fe2000bf05270 */
[----:B0-----:R-:W-:-:S04]  /*2280*/  IMAD.WIDE.U32 R24, R6, 0x8, R24 ;  /* 0x0000000806187825 */ /* 0x001fc800078e0018 */
[----:B------:R-:W-:Y:S01]  /*2290*/  VIADD R6, R6, 0x1 ;  /* 0x0000000106067836 */ /* 0x000fe20000000000 */
[----:B-----5:R-:W0:Y:S02]  /*22a0*/  F2F.F64.F32 R22, R12 ;  /* 0x0000000c00167310 */ /* 0x020e240000201800 */
[----:B0-----:R0:W-:Y:S01]  /*22b0*/  STG.E.64 desc[UR8][R24.64], R22 ;  /* 0x0000001618007986 */ /* 0x0011e2000c101b08 */
[----:B------:R-:W-:Y:S05]  /*22c0*/  BRA.U UP0, `(.L_x_69) ;  /* 0xffffffe500747547 */ /* 0x000fea000b83ffff */
[----:B------:R-:W-:-:S05]  /*22d0*/  VIADD R0, R0, 0x1 ;  /* 0x0000000100007836 */ /* 0x000fca0000000000 */
[----:B------:R-:W-:-:S13]  /*22e0*/  ISETP.NE.AND P0, PT, R0, 0x14, PT ;  /* 0x000000140000780c */ /* 0x000fda0003f05270 */
[----:B------:R-:W-:Y:S05]  /*22f0*/  @P0 BRA `(.L_x_70) ;  /* 0xffffffe000a80947 */ /* 0x000fea000383ffff */
[----:B------:R-:W-:Y:S05]  /*2300*/  EXIT ;  /* 0x000000000000794d */ /* 0x000fea0003800000 */
        .weak           $__internal_2_$__cuda_sm20_div_rn_f64_full
        .type           $__internal_2_$__cuda_sm20_div_rn_f64_full,@function
        .size           $__internal_2_$__cuda_sm20_div_rn_f64_full,($__internal_3_$__cuda_sm20_dsqrt_rn_f64_mediumpath_v1 - $__internal_2_$__cuda_sm20_div_rn_f64_full)
$__internal_2_$__cuda_sm20_div_rn_f64_full:
[C---:B------:R-:W-:Y:S01]  /*2310*/  FSETP.GEU.AND P0, PT, |R25|.reuse, 1.469367938527859385e-39, PT ;  /* 0x001000001900780b */ /* 0x040fe20003f0e200 */
[----:B------:R-:W-:Y:S01]  /*2320*/  IMAD.MOV.U32 R15, RZ, RZ, 0x1ca00000 ;  /* 0x1ca00000ff0f7424 */ /* 0x000fe200078e00ff */
[C---:B------:R-:W-:Y:S02]  /*2330*/  LOP3.LUT R22, R25.reuse, 0x800fffff, RZ, 0xc0, !PT ;  /* 0x800fffff19167812 */ /* 0x040fe400078ec0ff */
[----:B------:R-:W-:Y:S02]  /*2340*/  MOV R30, 0x1 ;  /* 0x00000001001e7802 */ /* 0x000fe40000000f00 */
[----:B------:R-:W-:Y:S01]  /*2350*/  LOP3.LUT R23, R22, 0x3ff00000, RZ, 0xfc, !PT ;  /* 0x3ff0000016177812 */ /* 0x000fe200078efcff */
[----:B------:R-:W-:Y:S01]  /*2360*/  IMAD.MOV.U32 R22, RZ, RZ, R24 ;  /* 0x000000ffff167224 */ /* 0x000fe200078e0018 */
[----:B------:R-:W-:Y:S02]  /*2370*/  LOP3.LUT R9, R25, 0x7ff00000, RZ, 0xc0, !PT ;  /* 0x7ff0000019097812 */ /* 0x000fe400078ec0ff */
[----:B------:R-:W-:-:S03]  /*2380*/  LOP3.LUT R40, R27, 0x7ff00000, RZ, 0xc0, !PT ;  /* 0x7ff000001b287812 */ /* 0x000fc600078ec0ff */
[----:B------:R-:W-:Y:S01]  /*2390*/  @!P0 DMUL R22, R24, 8.98846567431157953865e+307 ;  /* 0x7fe0000018168828 */ /* 0x000fe20000000000 */
[----:B------:R-:W-:Y:S01]  /*23a0*/  ISETP.GE.U32.AND P1, PT, R40, R9, PT ;  /* 0x000000092800720c */ /* 0x000fe20003f26070 */
[----:B------:R-:W-:-:S03]  /*23b0*/  IMAD.MOV.U32 R39, RZ, RZ, R40 ;  /* 0x000000ffff277224 */ /* 0x000fc600078e0028 */
[----:B------:R-:W-:Y:S01]  /*23c0*/  SEL R33, R15, 0x63400000, !P1 ;  /* 0x634000000f217807 */ /* 0x000fe20004800000 */
[----:B------:R-:W0:Y:S01]  /*23d0*/  MUFU.RCP64H R31, R23 ;  /* 0x00000017001f7308 */ /* 0x000e220000001800 */
[----:B------:R-:W-:Y:S01]  /*23e0*/  FSETP.GEU.AND P1, PT, |R27|, 1.469367938527859385e-39, PT ;  /* 0x001000001b00780b */ /* 0x000fe20003f2e200 */
[----:B0-----:R-:W-:-:S08]  /*23f0*/  DFMA R28, R30, -R22, 1 ;  /* 0x3ff000001e1c742b */ /* 0x001fd00000000816 */
[----:B------:R-:W-:-:S08]  /*2400*/  DFMA R28, R28, R28, R28 ;  /* 0x0000001c1c1c722b */ /* 0x000fd0000000001c */
[----:B------:R-:W-:-:S08]  /*2410*/  DFMA R30, R30, R28, R30 ;  /* 0x0000001c1e1e722b */ /* 0x000fd0000000001e */
[----:B------:R-:W-:-:S08]  /*2420*/  DFMA R28, R30, -R22, 1 ;  /* 0x3ff000001e1c742b */ /* 0x000fd00000000816 */
[----:B------:R-:W-:Y:S01]  /*2430*/  DFMA R28, R30, R28, R30 ;  /* 0x0000001c1e1c722b */ /* 0x000fe2000000001e */
[----:B------:R-:W-:Y:S01]  /*2440*/  LOP3.LUT R31, R33, 0x800fffff, R27, 0xf8, !PT ;  /* 0x800fffff211f7812 */ /* 0x000fe200078ef81b */
[----:B------:R-:W-:Y:S01]  /*2450*/  IMAD.MOV.U32 R30, RZ, RZ, R26 ;  /* 0x000000ffff1e7224 */ /* 0x000fe200078e001a */
[----:B------:R-:W-:Y:S08]  /*2460*/  @P1 BRA `(.L_x_71) ;  /* 0x0000000000201947 */ /* 0x000ff00003800000 */
[----:B------:R-:W-:Y:S02]  /*2470*/  LOP3.LUT R33, R25, 0x7ff00000, RZ, 0xc0, !PT ;  /* 0x7ff0000019217812 */ /* 0x000fe400078ec0ff */
[----:B------:R-:W-:Y:S02]  /*2480*/  MOV R32, RZ ;  /* 0x000000ff00207202 */ /* 0x000fe40000000f00 */
[----:B------:R-:W-:-:S04]  /*2490*/  ISETP.GE.U32.AND P1, PT, R40, R33, PT ;  /* 0x000000212800720c */ /* 0x000fc80003f26070 */
[----:B------:R-:W-:-:S04]  /*24a0*/  SEL R33, R15, 0x63400000, !P1 ;  /* 0x634000000f217807 */ /* 0x000fc80004800000 */
[----:B------:R-:W-:-:S04]  /*24b0*/  LOP3.LUT R33, R33, 0x80000000, R27, 0xf8, !PT ;  /* 0x8000000021217812 */ /* 0x000fc800078ef81b */
[----:B------:R-:W-:-:S06]  /*24c0*/  LOP3.LUT R33, R33, 0x100000, RZ, 0xfc, !PT ;  /* 0x0010000021217812 */ /* 0x000fcc00078efcff */
[----:B------:R-:W-:-:S10]  /*24d0*/  DFMA R30, R30, 2, -R32 ;  /* 0x400000001e1e782b */ /* 0x000fd40000000820 */
[----:B------:R-:W-:-:S07]  /*24e0*/  LOP3.LUT R39, R31, 0x7ff00000, RZ, 0xc0, !PT ;  /* 0x7ff000001f277812 */ /* 0x000fce00078ec0ff */
.L_x_71:
        /* <DEDUP_REMOVED lines=15> */
[----:B------:R-:W-:-:S03]  /*25e0*/  IMAD.MOV.U32 R26, RZ, RZ, RZ ;  /* 0x000000ffff1a7224 */ /* 0x000fc600078e00ff */
        /* <DEDUP_REMOVED lines=12> */
[----:B------:R-:W-:Y:S01]  /*26b0*/  DMUL.RP R26, R34, R26 ;  /* 0x0000001a221a7228 */ /* 0x000fe20000008000 */
[----:B------:R-:W-:-:S04]  /*26c0*/  IADD3 R9, PT, PT, -R9, -0x43300000, RZ ;  /* 0xbcd0000009097810 */ /* 0x000fc80007ffe1ff */
[----:B------:R-:W-:-:S05]  /*26d0*/  DFMA R22, R28, -R22, R34 ;  /* 0x800000161c16722b */ /* 0x000fca0000000022 */
[----:B------:R-:W-:-:S05]  /*26e0*/  LOP3.LUT R25, R27, R25, RZ, 0x3c, !PT ;  /* 0x000000191b197212 */ /* 0x000fca00078e3cff */
[----:B------:R-:W-:-:S04]  /*26f0*/  FSETP.NEU.AND P0, PT, |R23|, R9, PT ;  /* 0x000000091700720b */ /* 0x000fc80003f0d200 */
[----:B------:R-:W-:Y:S02]  /*2700*/  FSEL R28, R26, R28, !P0 ;  /* 0x0000001c1a1c7208 */ /* 0x000fe40004000000 */
[----:B------:R-:W-:Y:S01]  /*2710*/  FSEL R29, R25, R29, !P0 ;  /* 0x0000001d191d7208 */ /* 0x000fe20004000000 */
[----:B------:R-:W-:Y:S06]  /*2720*/  BRA `(.L_x_73) ;  /* 0x0000000000547947 */ /* 0x000fec0003800000 */
.L_x_72:
        /* <DEDUP_REMOVED lines=16> */
.L_x_75:
[----:B------:R-:W-:Y:S01]  /*2830*/  LOP3.LUT R29, R25, 0x80000, RZ, 0xfc, !PT ;  /* 0x00080000191d7812 */ /* 0x000fe200078efcff */
[----:B------:R-:W-:Y:S01]  /*2840*/  IMAD.MOV.U32 R28, RZ, RZ, R24 ;  /* 0x000000ffff1c7224 */ /* 0x000fe200078e0018 */
[----:B------:R-:W-:Y:S06]  /*2850*/  BRA `(.L_x_73) ;  /* 0x0000000000087947 */ /* 0x000fec0003800000 */
.L_x_74:
[----:B------:R-:W-:Y:S01]  /*2860*/  LOP3.LUT R29, R27, 0x80000, RZ, 0xfc, !PT ;  /* 0x000800001b1d7812 */ /* 0x000fe200078efcff */
[----:B------:R-:W-:-:S07]  /*2870*/  IMAD.MOV.U32 R28, RZ, RZ, R26 ;  /* 0x000000ffff1c7224 */ /* 0x000fce00078e001a */
.L_x_73:
[----:B------:R-:W-:Y:S01]  /*2880*/  IMAD.MOV.U32 R39, RZ, RZ, 0x0 ;  /* 0x00000000ff277424 */ /* 0x000fe200078e00ff */
[----:B------:R-:W-:Y:S01]  /*2890*/  MOV R22, R28 ;  /* 0x0000001c00167202 */ /* 0x000fe20000000f00 */
[----:B------:R-:W-:Y:S02]  /*28a0*/  IMAD.MOV.U32 R23, RZ, RZ, R29 ;  /* 0x000000ffff177224 */ /* 0x000fe400078e001d */
[----:B------:R-:W-:Y:S05]  /*28b0*/  RET.REL.NODEC R38 `(_Z23cooling_function_marcelyfPdS_S_) ;  /* 0xffffffd426d07950 */ /* 0x000fea0003c3ffff */
        .weak           $__internal_3_$__cuda_sm20_dsqrt_rn_f64_mediumpath_v1
        .type           $__internal_3_$__cuda_sm20_dsqrt_rn_f64_mediumpath_v1,@function
        .size           $__internal_3_$__cuda_sm20_dsqrt_rn_f64_mediumpath_v1,(.L_x_125 - $__internal_3_$__cuda_sm20_dsqrt_rn_f64_mediumpath_v1)
$__internal_3_$__cuda_sm20_dsqrt_rn_f64_mediumpath_v1:
[----:B------:R-:W-:Y:S01]  /*28c0*/  ISETP.GE.U32.AND P1, PT, R24, -0x3400000, PT ;  /* 0xfcc000001800780c */ /* 0x000fe20003f26070 */
[----:B------:R-:W-:Y:S01]  /*28d0*/  IMAD.MOV.U32 R30, RZ, RZ, R32 ;  /* 0x000000ffff1e7224 */ /* 0x000fe200078e0020 */
[----:B------:R-:W-:Y:S01]  /*28e0*/  MOV R24, R28 ;  /* 0x0000001c00187202 */ /* 0x000fe20000000f00 */
[----:B------:R-:W-:-:S10]  /*28f0*/  IMAD.MOV.U32 R25, RZ, RZ, R29 ;  /* 0x000000ffff197224 */ /* 0x000fd400078e001d */
[----:B------:R-:W-:Y:S05]  /*2900*/  @!P1 BRA `(.L_x_76) ;  /* 0x0000000000209947 */ /* 0x000fea0003800000 */
[----:B------:R-:W-:-:S10]  /*2910*/  DFMA.RM R24, R24, R30, R26 ;  /* 0x0000001e1818722b */ /* 0x000fd4000000401a */
[----:B------:R-:W-:-:S05]  /*2920*/  IADD3 R26, P1, PT, R24, 0x1, RZ ;  /* 0x00000001181a7810 */ /* 0x000fca0007f3e0ff */
[----:B------:R-:W-:-:S06]  /*2930*/  IMAD.X R27, RZ, RZ, R25, P1 ;  /* 0x000000ffff1b7224 */ /* 0x000fcc00008e0619 */
[----:B------:R-:W-:-:S08]  /*2940*/  DFMA.RP R22, -R24, R26, R22 ;  /* 0x0000001a1816722b */ /* 0x000fd00000008116 */
[----:B------:R-:W-:-:S06]  /*2950*/  DSETP.GT.AND P1, PT, R22, RZ, PT ;  /* 0x000000ff1600722a */ /* 0x000fcc0003f24000 */
[----:B------:R-:W-:Y:S02]  /*2960*/  FSEL R24, R26, R24, P1 ;  /* 0x000000181a187208 */ /* 0x000fe40000800000 */
[----:B------:R-:W-:Y:S01]  /*2970*/  FSEL R25, R27, R25, P1 ;  /* 0x000000191b197208 */ /* 0x000fe20000800000 */
[----:B------:R-:W-:Y:S06]  /*2980*/  BRA `(.L_x_77) ;  /* 0x0000000000647947 */ /* 0x000fec0003800000 */
.L_x_76:
[----:B------:R-:W-:-:S14]  /*2990*/  DSETP.NE.AND P1, PT, R22, RZ, PT ;  /* 0x000000ff1600722a */ /* 0x000fdc0003f25000 */
[----:B------:R-:W-:Y:S05]  /*29a0*/  @!P1 BRA `(.L_x_78) ;  /* 0x0000000000589947 */ /* 0x000fea0003800000 */
[----:B------:R-:W-:-:S13]  /*29b0*/  ISETP.GE.AND P1, PT, R23, RZ, PT ;  /* 0x000000ff1700720c */ /* 0x000fda0003f26270 */
[----:B------:R-:W-:Y:S01]  /*29c0*/  @!P1 IMAD.MOV.U32 R24, RZ, RZ, 0x0 ;  /* 0x00000000ff189424 */ /* 0x000fe200078e00ff */
[----:B------:R-:W-:Y:S01]  /*29d0*/  @!P1 MOV R25, 0xfff80000 ;  /* 0xfff8000000199802 */ /* 0x000fe20000000f00 */
[----:B------:R-:W-:Y:S06]  /*29e0*/  @!P1 BRA `(.L_x_77) ;  /* 0x00000000004c9947 */ /* 0x000fec0003800000 */
[----:B------:R-:W-:-:S13]  /*29f0*/  ISETP.GT.AND P1, PT, R23, 0x7fefffff, PT ;  /* 0x7fefffff1700780c */ /* 0x000fda0003f24270 */
[----:B------:R-:W-:Y:S05]  /*2a00*/  @P1 BRA `(.L_x_78) ;  /* 0x0000000000401947 */ /* 0x000fea0003800000 */
[----:B------:R-:W-:Y:S01]  /*2a10*/  DMUL R22, R22, 8.11296384146066816958e+31 ;  /* 0x4690000016167828 */ /* 0x000fe20000000000 */
[----:B------:R-:W-:Y:S02]  /*2a20*/  IMAD.MOV.U32 R24, RZ, RZ, RZ ;  /* 0x000000ffff187224 */ /* 0x000fe400078e00ff */
[----:B------:R-:W-:Y:S02]  /*2a30*/  IMAD.MOV.U32 R28, RZ, RZ, 0x0 ;  /* 0x00000000ff1c7424 */ /* 0x000fe400078e00ff */
[----:B------:R-:W-:Y:S01]  /*2a40*/  IMAD.MOV.U32 R29, RZ, RZ, 0x3fd80000 ;  /* 0x3fd80000ff1d7424 */ /* 0x000fe200078e00ff */
[----:B------:R-:W0:Y:S02]  /*2a50*/  MUFU.RSQ64H R25, R23 ;  /* 0x0000001700197308 */ /* 0x000e240000001c00 */
[----:B0-----:R-:W-:-:S08]  /*2a60*/  DMUL R26, R24, R24 ;  /* 0x00000018181a7228 */ /* 0x001fd00000000000 */
[----:B------:R-:W-:-:S08]  /*2a70*/  DFMA R26, R22, -R26, 1 ;  /* 0x3ff00000161a742b */ /* 0x000fd0000000081a */
[----:B------:R-:W-:Y:S02]  /*2a80*/  DFMA R28, R26, R28, 0.5 ;  /* 0x3fe000001a1c742b */ /* 0x000fe4000000001c */
[----:B------:R-:W-:-:S08]  /*2a90*/  DMUL R26, R24, R26 ;  /* 0x0000001a181a7228 */ /* 0x000fd00000000000 */
[----:B------:R-:W-:-:S08]  /*2aa0*/  DFMA R26, R28, R26, R24 ;  /* 0x0000001a1c1a722b */ /* 0x000fd00000000018 */
[----:B------:R-:W-:Y:S02]  /*2ab0*/  DMUL R24, R22, R26 ;  /* 0x0000001a16187228 */ /* 0x000fe40000000000 */
[----:B------:R-:W-:-:S06]  /*2ac0*/  IADD3 R27, PT, PT, R27, -0x100000, RZ ;  /* 0xfff000001b1b7810 */ /* 0x000fcc0007ffe0ff */
[----:B------:R-:W-:-:S08]  /*2ad0*/  DFMA R28, R24, -R24, R22 ;  /* 0x80000018181c722b */ /* 0x000fd00000000016 */
[----:B------:R-:W-:-:S10]  /*2ae0*/  DFMA R24, R26, R28, R24 ;  /* 0x0000001c1a18722b */ /* 0x000fd40000000018 */
[----:B------:R-:W-:Y:S01]  /*2af0*/  VIADD R25, R25, 0xfcb00000 ;  /* 0xfcb0000019197836 */ /* 0x000fe20000000000 */
[----:B------:R-:W-:Y:S06]  /*2b00*/  BRA `(.L_x_77) ;  /* 0x0000000000047947 */ /* 0x000fec0003800000 */
.L_x_78:
[----:B------:R-:W-:-:S11]  /*2b10*/  DADD R24, R22, R22 ;  /* 0x0000000016187229 */ /* 0x000fd60000000016 */
.L_x_77:
[----:B------:R-:W-:-:S04]  /*2b20*/  IMAD.MOV.U32 R13, RZ, RZ, 0x0 ;  /* 0x00000000ff0d7424 */ /* 0x000fc800078e00ff */
[----:B------:R-:W-:Y:S05]  /*2b30*/  RET.REL.NODEC R12 `(_Z23cooling_function_marcelyfPdS_S_) ;  /* 0xffffffd40c307950 */ /* 0x000fea0003c3ffff */
.L_x_79:
        /* <DEDUP_REMOVED lines=12> */
.L_x_125:


//--------------------- .text._Z16cooling_functionyffff --------------------------
	.section	.text._Z16cooling_functionyffff,"ax",@progbits
	.align	128
        .global         _Z16cooling_functionyffff
        .type           _Z16cooling_functionyffff,@function
        .size           _Z16cooling_functionyffff,(.L_x_126 - _Z16cooling_functionyffff)
        .other          _Z16cooling_functionyffff,@"STO_CUDA_ENTRY STV_DEFAULT"
_Z16cooling_functionyffff:
.text._Z16cooling_functionyffff:
[----:B------:R-:W0:Y:S01]  /*0000*/  LDC R1, c[0x0][0x37c] ;  /* 0x0000df00ff017b82 */ /* 0x000e220000000800 */
[----:B------:R-:W1:Y:S01]  /*0010*/  MUFU.RCP64H R5, 5 ;  /* 0x4014000000057908 */ /* 0x000e620000001800 */
[----:B------:R-:W2:Y:S01]  /*0020*/  LDCU UR4, c[0x0][0x388] ;  /* 0x00007100ff0477ac */ /* 0x000ea20008000800 */
[----:B------:R-:W-:Y:S02]  /*0030*/  IMAD.MOV.U32 R8, RZ, RZ, 0x0 ;  /* 0x00000000ff087424 */ /* 0x000fe400078e00ff */
[----:B------:R-:W-:Y:S01]  /*0040*/  IMAD.MOV.U32 R9, RZ, RZ, 0x40140000 ;  /* 0x40140000ff097424 */ /* 0x000fe200078e00ff */
[----:B------:R-:W3:Y:S01]  /*0050*/  LDCU UR5, c[0x0][0x2fc] ;  /* 0x00005f80ff0577ac */ /* 0x000ee20008000800 */
[----:B------:R-:W-:Y:S02]  /*0060*/  IMAD.MOV.U32 R4, RZ, RZ, 0x1 ;  /* 0x00000001ff047424 */ /* 0x000fe400078e00ff */
[----:B0-----:R-:W-:Y:S01]  /*0070*/  VIADD R1, R1, 0xffffffd0 ;  /* 0xffffffd001017836 */ /* 0x001fe20000000000 */
[----:B------:R-:W-:-:S03]  /*0080*/  UMOV UR36, URZ ;  /* 0x000000ff00247c82 */ /* 0x000fc60008000000 */
[----:B-1----:R-:W-:Y:S01]  /*0090*/  DFMA R6, R4, -R8, 1 ;  /* 0x3ff000000406742b */ /* 0x002fe20000000808 */
[----:B--2---:R-:W0:Y:S01]  /*00a0*/  F2F.F64.F32 R2, UR4 ;  /* 0x0000000400027d10 */ /* 0x004e220008201800 */
[----:B------:R-:W1:Y:S06]  /*00b0*/  LDCU UR4, c[0x0][0x2f8] ;  /* 0x00005f00ff0477ac */ /* 0x000e6c0008000800 */
[----:B------:R-:W-:-:S08]  /*00c0*/  DFMA R6, R6, R6, R6 ;  /* 0x000000060606722b */ /* 0x000fd00000000006 */
[----:B------:R-:W-:Y:S02]  /*00d0*/  DFMA R6, R4, R6, R4 ;  /* 0x000000060406722b */ /* 0x000fe40000000004 */
[----:B0-----:R-:W-:Y:S01]  /*00e0*/  DADD R2, R2, -3 ;  /* 0xc008000002027429 */ /* 0x001fe20000000000 */
[----:B-1----:R-:W-:-:S05]  /*00f0*/  IADD3 R19, P1, PT, R1, UR4, RZ ;  /* 0x0000000401137c10 */ /* 0x002fca000ff3e0ff */
[----:B------:R-:W-:Y:S02]  /*0100*/  DFMA R4, R6, -R8, 1 ;  /* 0x3ff000000604742b */ /* 0x000fe40000000808 */
[C---:B------:R-:W-:Y:S02]  /*0110*/  DMUL R8, R2.reuse, 100 ;  /* 0x4059000002087828 */ /* 0x040fe40000000000 */
[----:B------:R-:W-:Y:S01]  /*0120*/  DSETP.GT.AND P4, PT, R2, RZ, PT ;  /* 0x000000ff0200722a */ /* 0x000fe20003f84000 */
[----:B---3--:R-:W-:-:S03]  /*0130*/  IADD3.X R2, PT, PT, RZ, UR5, RZ, P1, !PT ;  /* 0x00000005ff027c10 */ /* 0x008fc60008ffe4ff */
[----:B------:R-:W-:-:S04]  /*0140*/  DFMA R4, R6, R4, R6 ;  /* 0x000000040604722b */ /* 0x000fc80000000006 */
[----:B------:R-:W-:-:S04]  /*0150*/  FSETP.GEU.AND P2, PT, |R9|, 6.5827683646048100446e-37, PT ;  /* 0x036000000900780b */ /* 0x000fc80003f4e200 */
[----:B------:R-:W-:-:S08]  /*0160*/  DMUL R6, R8, R4 ;  /* 0x0000000408067228 */ /* 0x000fd00000000000 */
[----:B------:R-:W-:-:S08]  /*0170*/  DFMA R10, R6, -5, R8 ;  /* 0xc0140000060a782b */ /* 0x000fd00000000008 */
[----:B------:R-:W-:-:S10]  /*0180*/  DFMA R4, R4, R10, R6 ;  /* 0x0000000a0404722b */ /* 0x000fd40000000006 */
[----:B------:R-:W-:-:S05]  /*0190*/  FFMA R0, RZ, 2.3125, R5 ;  /* 0x40140000ff007823 */ /* 0x000fca0000000005 */
[----:B------:R-:W-:-:S13]  /*01a0*/  FSETP.GT.AND P0, PT, |R0|, 1.469367938527859385e-39, PT ;  /* 0x001000000000780b */ /* 0x000fda0003f04200 */
[----:B------:R-:W-:Y:S05]  /*01b0*/  @P0 BRA P2, `(.L_x_80) ;  /* 0x0000000000140947 */ /* 0x000fea0001000000 */
[----:B------:R-:W-:Y:S01]  /*01c0*/  IMAD.MOV.U32 R5, RZ, RZ, 0x40140000 ;  /* 0x40140000ff057424 */ /* 0x000fe200078e00ff */
[----:B------:R-:W-:-:S07]  /*01d0*/  MOV R0, 0x1f0 ;  /* 0x000001f000007802 */ /* 0x000fce0000000f00 */
[----:B------:R-:W-:Y:S05]  /*01e0*/  CALL.REL.NOINC `($__internal_4_$__cuda_sm20_div_rn_f64_full) ;  /* 0x0000002400347944 */ /* 0x000fea0003c00000 */
[----:B------:R-:W-:Y:S02]  /*01f0*/  IMAD.MOV.U32 R4, RZ, RZ, R6 ;  /* 0x000000ffff047224 */ /* 0x000fe400078e0006 */
[----:B------:R-:W-:-:S07]  /*0200*/  IMAD.MOV.U32 R5, RZ, RZ, R7 ;  /* 0x000000ffff057224 */ /* 0x000fce00078e0007 */
.L_x_80:
[----:B------:R-:W0:Y:S01]  /*0210*/  LDCU UR4, c[0x0][0x394] ;  /* 0x00007280ff0477ac */ /* 0x000e220008000800 */
[----:B------:R-:W-:Y:S01]  /*0220*/  DADD R4, R4, 0.5 ;  /* 0x3fe0000004047429 */ /* 0x000fe20000000000 */
[----:B------:R-:W-:-:S09]  /*0230*/  UMOV UR5, 0x401ee147 ;  /* 0x401ee14700057882 */ /* 0x000fd20000000000 */
[----:B------:R-:W-:Y:S02]  /*0240*/  FSEL R4, R4, RZ, P4 ;  /* 0x000000ff04047208 */ /* 0x000fe40002000000 */
[----:B------:R-:W-:-:S04]  /*0250*/  FSEL R5, R5, 1.75, P4 ;  /* 0x3fe0000005057808 */ /* 0x000fc80002000000 */
[----:B------:R-:W-:Y:S08]  /*0260*/  F2F.F32.F64 R18, R4 ;  /* 0x0000000400127310 */ /* 0x000ff00000301000 */
[----:B0-----:R-:W0:Y:S01]  /*0270*/  F2F.F64.F32 R16, UR4 ;  /* 0x0000000400107d10 */ /* 0x001e220008201800 */
[----:B------:R-:W-:Y:S02]  /*0280*/  UMOV UR4, 0xae147ae1 ;  /* 0xae147ae100047882 */ /* 0x000fe40000000000 */
[----:B0-----:R-:W-:Y:S01]  /*0290*/  DSETP.GT.AND P0, PT, R16, UR4, PT ;  /* 0x0000000410007e2a */ /* 0x001fe2000bf04000 */
[----:B------:R-:W-:Y:S01]  /*02a0*/  UMOV UR4, 0x872522cf ;  /* 0x872522cf00047882 */ /* 0x000fe20000000000 */
[----:B------:R-:W-:-:S04]  /*02b0*/  UMOV UR5, 0x401f1799 ;  /* 0x401f179900057882 */ /* 0x000fc80000000000 */
[----:B------:R-:W-:-:S14]  /*02c0*/  DSETP.GEU.OR P0, PT, R16, UR4, !P0 ;  /* 0x0000000410007e2a */ /* 0x000fdc000c70e400 */
[----:B------:R-:W-:Y:S05]  /*02d0*/  @P0 BRA `(.L_x_81) ;  /* 0x0000000000940947 */ /* 0x000fea0003800000 */
[----:B------:R-:W-:Y:S01]  /*02e0*/  MOV R0, 0x88 ;  /* 0x0000008800007802 */ /* 0x000fe20000000f00 */
[----:B------:R-:W0:Y:S01]  /*02f0*/  LDCU.64 UR4, c[0x4][URZ] ;  /* 0x01000000ff0477ac */ /* 0x000e220008000a00 */
[----:B------:R-:W-:Y:S02]  /*0300*/  CS2R R6, SRZ ;  /* 0x0000000000067805 */ /* 0x000fe4000001ff00 */
[----:B------:R1:W2:Y:S01]  /*0310*/  LDC.64 R8, c[0x4][R0] ;  /* 0x0100000000087b82 */ /* 0x0002a20000000a00 */
[----:B0-----:R-:W-:Y:S01]  /*0320*/  IMAD.U32 R4, RZ, RZ, UR4 ;  /* 0x00000004ff047e24 */ /* 0x001fe2000f8e00ff */
[----:B-1----:R-:W-:-:S07]  /*0330*/  MOV R5, UR5 ;  /* 0x0000000500057c02 */ /* 0x002fce0008000f00 */
[----:B------:R-:W-:-:S07]  /*0340*/  LEPC R20, `(.L_x_82) ;  /* 0x000000001014794e */ /* 0x000fce0000000000 */
[----:B--2---:R-:W-:Y:S05]  /*0350*/  CALL.ABS.NOINC R8 ;  /* 0x0000000008007343 */ /* 0x004fea0003c00000 */
.L_x_82:
[----:B------:R-:W0:Y:S01]  /*0360*/  MUFU.RCP64H R5, 13 ;  /* 0x402a000000057908 */ /* 0x000e220000001800 */
[----:B------:R-:W-:Y:S01]  /*0370*/  IMAD.MOV.U32 R8, RZ, RZ, 0x0 ;  /* 0x00000000ff087424 */ /* 0x000fe200078e00ff */
[----:B------:R-:W-:Y:S01]  /*0380*/  DADD R16, R16, -2 ;  /* 0xc000000010107429 */ /* 0x000fe20000000000 */
[----:B------:R-:W-:Y:S02]  /*0390*/  IMAD.MOV.U32 R9, RZ, RZ, 0x402a0000 ;  /* 0x402a0000ff097424 */ /* 0x000fe400078e00ff */
[----:B------:R-:W-:-:S05]  /*03a0*/  IMAD.MOV.U32 R4, RZ, RZ, 0x1 ;  /* 0x00000001ff047424 */ /* 0x000fca00078e00ff */
[----:B------:R-:W-:Y:S02]  /*03b0*/  DSETP.GT.AND P4, PT, R16, RZ, PT ;  /* 0x000000ff1000722a */ /* 0x000fe40003f84000 */
[----:B0-----:R-:W-:-:S08]  /*03c0*/  DFMA R6, R4, -R8, 1 ;  /* 0x3ff000000406742b */ /* 0x001fd00000000808 */
        /* <DEDUP_REMOVED lines=12> */
[----:B------:R-:W-:Y:S01]  /*0490*/  IMAD.MOV.U32 R5, RZ, RZ, 0x402a0000 ;  /* 0x402a0000ff057424 */ /* 0x000fe200078e00ff */
[----:B------:R-:W-:-:S07]  /*04a0*/  MOV R0, 0x4c0 ;  /* 0x000004c000007802 */ /* 0x000fce0000000f00 */
[----:B------:R-:W-:Y:S05]  /*04b0*/  CALL.REL.NOINC `($__internal_4_$__cuda_sm20_div_rn_f64_full) ;  /* 0x0000002000807944 */ /* 0x000fea0003c00000 */
[----:B------:R-:W-:Y:S01]  /*04c0*/  MOV R4, R6 ;  /* 0x0000000600047202 */ /* 0x000fe20000000f00 */
[----:B------:R-:W-:-:S07]  /*04d0*/  IMAD.MOV.U32 R5, RZ, RZ, R7 ;  /* 0x000000ffff057224 */ /* 0x000fce00078e0007 */
.L_x_83:
[----:B------:R-:W0:Y:S02]  /*04e0*/  FRND.F64.FLOOR R4, R4 ;  /* 0x0000000400047313 */ /* 0x000e240000305800 */
[----:B0-----:R-:W-:-:S10]  /*04f0*/  DADD R6, R4, 0.5 ;  /* 0x3fe0000004067429 */ /* 0x001fd40000000000 */
[----:B------:R-:W-:Y:S02]  /*0500*/  FSEL R16, R6, RZ, P4 ;  /* 0x000000ff06107208 */ /* 0x000fe40002000000 */
[----:B------:R-:W-:Y:S01]  /*0510*/  FSEL R17, R7, 1.75, P4 ;  /* 0x3fe0000007117808 */ /* 0x000fe20002000000 */
[----:B------:R-:W-:Y:S06]  /*0520*/  BRA `(.L_x_84) ;  /* 0x0000000400387947 */ /* 0x000fec0003800000 */
.L_x_81:
[----:B------:R-:W-:Y:S01]  /*0530*/  UMOV UR6, 0x66666666 ;  /* 0x6666666600067882 */ /* 0x000fe20000000000 */
[----:B------:R-:W-:Y:S02]  /*0540*/  UMOV UR7, 0x401f6666 ;  /* 0x401f666600077882 */ /* 0x000fe40000000000 */
[----:B------:R-:W-:-:S06]  /*0550*/  DSETP.GEU.AND P0, PT, R16, UR6, PT ;  /* 0x0000000610007e2a */ /* 0x000fcc000bf0e000 */
[----:B------:R-:W-:-:S14]  /*0560*/  DSETP.LEU.OR P0, PT, R16, UR4, P0 ;  /* 0x0000000410007e2a */ /* 0x000fdc000870b400 */
[----:B------:R-:W-:Y:S05]  /*0570*/  @P0 BRA `(.L_x_85) ;  /* 0x0000000000980947 */ /* 0x000fea0003800000 */
[----:B------:R-:W-:Y:S01]  /*0580*/  MOV R0, 0x88 ;  /* 0x0000008800007802 */ /* 0x000fe20000000f00 */
[----:B------:R-:W0:Y:S01]  /*0590*/  LDCU.64 UR4, c[0x4][0x8] ;  /* 0x01000100ff0477ac */ /* 0x000e220008000a00 */
[----:B------:R-:W-:Y:S02]  /*05a0*/  CS2R R6, SRZ ;  /* 0x0000000000067805 */ /* 0x000fe4000001ff00 */
[----:B------:R1:W2:Y:S01]  /*05b0*/  LDC.64 R8, c[0x4][R0] ;  /* 0x0100000000087b82 */ /* 0x0002a20000000a00 */
[----:B0-----:R-:W-:Y:S02]  /*05c0*/  IMAD.U32 R4, RZ, RZ, UR4 ;  /* 0x00000004ff047e24 */ /* 0x001fe4000f8e00ff */
[----:B-1----:R-:W-:-:S07]  /*05d0*/  IMAD.U32 R5, RZ, RZ, UR5 ;  /* 0x00000005ff057e24 */ /* 0x002fce000f8e00ff */
[----:B------:R-:W-:-:S07]  /*05e0*/  LEPC R20, `(.L_x_86) ;  /* 0x000000001014794e */ /* 0x000fce0000000000 */
[----:B--2---:R-:W-:Y:S05]  /*05f0*/  CALL.ABS.NOINC R8 ;  /* 0x0000000008007343 */ /* 0x004fea0003c00000 */
.L_x_86:
[----:B------:R-:W0:Y:S01]  /*0600*/  MUFU.RCP64H R5, 13 ;  /* 0x402a000000057908 */ /* 0x000e220000001800 */
[----:B------:R-:W-:Y:S01]  /*0610*/  IMAD.MOV.U32 R6, RZ, RZ, 0x0 ;  /* 0x00000000ff067424 */ /* 0x000fe200078e00ff */
[----:B------:R-:W-:Y:S01]  /*0620*/  MOV R7, 0x402a0000 ;  /* 0x402a000000077802 */ /* 0x000fe20000000f00 */
[----:B------:R-:W-:Y:S01]  /*0630*/  IMAD.MOV.U32 R4, RZ, RZ, 0x1 ;  /* 0x00000001ff047424 */ /* 0x000fe200078e00ff */
[----:B------:R-:W-:-:S08]  /*0640*/  DADD R16, R16, -2 ;  /* 0xc000000010107429 */ /* 0x000fd00000000000 */
[----:B------:R-:W-:Y:S02]  /*0650*/  DSETP.GT.AND P4, PT, R16, RZ, PT ;  /* 0x000000ff1000722a */ /* 0x000fe40003f84000 */
[----:B0-----:R-:W-:-:S08]  /*0660*/  DFMA R8, R4, -R6, 1 ;  /* 0x3ff000000408742b */ /* 0x001fd00000000806 */
[----:B------:R-:W-:-:S08]  /*0670*/  DFMA R8, R8, R8, R8 ;  /* 0x000000080808722b */ /* 0x000fd00000000008 */
[----:B------:R-:W-:Y:S02]  /*0680*/  DFMA R4, R4, R8, R4 ;  /* 0x000000080404722b */ /* 0x000fe40000000004 */
[----:B------:R-:W-:-:S06]  /*0690*/  DMUL R8, R16, 100 ;  /* 0x4059000010087828 */ /* 0x000fcc0000000000 */
[----:B------:R-:W-:-:S04]  /*06a0*/  DFMA R6, R4, -R6, 1 ;  /* 0x3ff000000406742b */ /* 0x000fc80000000806 */
[----:B------:R-:W-:-:S04]  /*06b0*/  FSETP.GEU.AND P1, PT, |R9|, 6.5827683646048100446e-37, PT ;  /* 0x036000000900780b */ /* 0x000fc80003f2e200 */
[----:B------:R-:W-:-:S08]  /*06c0*/  DFMA R4, R4, R6, R4 ;  /* 0x000000060404722b */ /* 0x000fd00000000004 */
        /* <DEDUP_REMOVED lines=9> */
[----:B------:R-:W-:Y:S02]  /*0760*/  IMAD.MOV.U32 R4, RZ, RZ, R6 ;  /* 0x000000ffff047224 */ /* 0x000fe400078e0006 */
[----:B------:R-:W-:-:S07]  /*0770*/  IMAD.MOV.U32 R5, RZ, RZ, R7 ;  /* 0x000000ffff057224 */ /* 0x000fce00078e0007 */
.L_x_87:
[----:B------:R-:W0:Y:S02]  /*0780*/  FRND.F64.FLOOR R4, R4 ;  /* 0x0000000400047313 */ /* 0x000e240000305800 */
[----:B0-----:R-:W-:-:S08]  /*0790*/  DADD R6, R4, 1 ;  /* 0x3ff0000004067429 */ /* 0x001fd00000000000 */
[----:B------:R-:W-:-:S10]  /*07a0*/  DADD R6, R6, 0.5 ;  /* 0x3fe0000006067429 */ /* 0x000fd40000000000 */
[----:B------:R-:W-:Y:S02]  /*07b0*/  FSEL R16, R6, RZ, P4 ;  /* 0x000000ff06107208 */ /* 0x000fe40002000000 */
[----:B------:R-:W-:Y:S01]  /*07c0*/  FSEL R17, R7, 1.9375, P4 ;  /* 0x3ff8000007117808 */ /* 0x000fe20002000000 */
[----:B------:R-:W-:Y:S06]  /*07d0*/  BRA `(.L_x_84) ;  /* 0x00000000008c7947 */ /* 0x000fec0003800000 */
.L_x_85:
[----:B------:R-:W-:Y:S01]  /*07e0*/  MOV R0, 0x88 ;  /* 0x0000008800007802 */ /* 0x000fe20000000f00 */
[----:B------:R-:W0:Y:S01]  /*07f0*/  LDCU.64 UR4, c[0x4][0x10] ;  /* 0x01000200ff0477ac */ /* 0x000e220008000a00 */
[----:B------:R-:W-:Y:S02]  /*0800*/  CS2R R6, SRZ ;  /* 0x0000000000067805 */ /* 0x000fe4000001ff00 */
[----:B------:R1:W2:Y:S01]  /*0810*/  LDC.64 R8, c[0x4][R0] ;  /* 0x0100000000087b82 */ /* 0x0002a20000000a00 */
[----:B0-----:R-:W-:Y:S01]  /*0820*/  MOV R4, UR4 ;  /* 0x0000000400047c02 */ /* 0x001fe20008000f00 */
[----:B-1----:R-:W-:-:S07]  /*0830*/  IMAD.U32 R5, RZ, RZ, UR5 ;  /* 0x00000005ff057e24 */ /* 0x002fce000f8e00ff */
[----:B------:R-:W-:-:S07]  /*0840*/  LEPC R20, `(.L_x_88) ;  /* 0x000000001014794e */ /* 0x000fce0000000000 */
[----:B--2---:R-:W-:Y:S05]  /*0850*/  CALL.ABS.NOINC R8 ;  /* 0x0000000008007343 */ /* 0x004fea0003c00000 */
.L_x_88:
        /* <DEDUP_REMOVED lines=19> */
[----:B------:R-:W-:Y:S02]  /*0990*/  MOV R5, 0x402a0000 ;  /* 0x402a000000057802 */ /* 0x000fe40000000f00 */
[----:B------:R-:W-:-:S07]  /*09a0*/  MOV R0, 0x9c0 ;  /* 0x000009c000007802 */ /* 0x000fce0000000f00 */
[----:B------:R-:W-:Y:S05]  /*09b0*/  CALL.REL.NOINC `($__internal_4_$__cuda_sm20_div_rn_f64_full) ;  /* 0x0000001c00407944 */ /* 0x000fea0003c00000 */
[----:B------:R-:W-:Y:S02]  /*09c0*/  IMAD.MOV.U32 R4, RZ, RZ, R6 ;  /* 0x000000ffff047224 */ /* 0x000fe400078e0006 */
[----:B------:R-:W-:-:S07]  /*09d0*/  IMAD.MOV.U32 R5, RZ, RZ, R7 ;  /* 0x000000ffff057224 */ /* 0x000fce00078e0007 */
.L_x_89:
[----:B------:R-:W-:-:S10]  /*09e0*/  DADD R4, R4, 0.5 ;  /* 0x3fe0000004047429 */ /* 0x000fd40000000000 */
[----:B------:R-:W-:Y:S02]  /*09f0*/  FSEL R16, R4, RZ, P4 ;  /* 0x000000ff04107208 */ /* 0x000fe40002000000 */
[----:B------:R-:W-:-:S07]  /*0a00*/  FSEL R17, R5, 1.75, P4 ;  /* 0x3fe0000005117808 */ /* 0x000fce0002000000 */
.L_x_84:
[----:B------:R-:W0:Y:S01]  /*0a10*/  F2F.F32.F64 R16, R16 ;  /* 0x0000001000107310 */ /* 0x000e220000301000 */
[----:B------:R-:W-:Y:S01]  /*0a20*/  MOV R0, 0x88 ;  /* 0x0000008800007802 */ /* 0x000fe20000000f00 */
[----:B------:R-:W1:Y:S01]  /*0a30*/  LDCU.64 UR4, c[0x4][0x18] ;  /* 0x01000300ff0477ac */ /* 0x000e620008000a00 */
[----:B------:R-:W-:Y:S01]  /*0a40*/  MOV R6, R19 ;  /* 0x0000001300067202 */ /* 0x000fe20000000f00 */
[----:B------:R-:W-:Y:S01]  /*0a50*/  IMAD.MOV.U32 R7, RZ, RZ, R2 ;  /* 0x000000ffff077224 */ /* 0x000fe200078e0002 */
[----:B------:R2:W3:Y:S03]  /*0a60*/  LDC.64 R8, c[0x4][R0] ;  /* 0x0100000000087b82 */ /* 0x0004e60000000a00 */
[----:B0-----:R-:W0:Y:S01]  /*0a70*/  F2F.F64.F32 R26, R16 ;  /* 0x00000010001a7310 */ /* 0x001e220000201800 */
[----:B-1----:R-:W-:Y:S02]  /*0a80*/  IMAD.U32 R4, RZ, RZ, UR4 ;  /* 0x00000004ff047e24 */ /* 0x002fe4000f8e00ff */
[----:B------:R-:W-:Y:S01]  /*0a90*/  IMAD.U32 R5, RZ, RZ, UR5 ;  /* 0x00000005ff057e24 */ /* 0x000fe2000f8e00ff */
[----:B0-----:R2:W-:Y:S06]  /*0aa0*/  STL.64 [R1], R26 ;  /* 0x0000001a01007387 */ /* 0x0015ec0000100a00 */
[----:B------:R-:W-:-:S07]  /*0ab0*/  LEPC R20, `(.L_x_90) ;  /* 0x000000001014794e */ /* 0x000fce0000000000 */
[----:B--23--:R-:W-:Y:S05]  /*0ac0*/  CALL.ABS.NOINC R8 ;  /* 0x0000000008007343 */ /* 0x00cfea0003c00000 */
.L_x_90:
[----:B------:R-:W0:Y:S01]  /*0ad0*/  MUFU.RCP64H R5, 10 ;  /* 0x4024000000057908 */ /* 0x000e220000001800 */
[----:B------:R-:W1:Y:S01]  /*0ae0*/  LDC R0, c[0x0][0x38c] ;  /* 0x0000e300ff007b82 */ /* 0x000e620000000800 */
[----:B------:R-:W-:Y:S02]  /*0af0*/  IMAD.MOV.U32 R10, RZ, RZ, 0x0 ;  /* 0x00000000ff0a7424 */ /* 0x000fe400078e00ff */
[----:B------:R-:W-:Y:S02]  /*0b00*/  IMAD.MOV.U32 R11, RZ, RZ, 0x40240000 ;  /* 0x40240000ff0b7424 */ /* 0x000fe400078e00ff */
[----:B------:R-:W-:-:S03]  /*0b10*/  IMAD.MOV.U32 R4, RZ, RZ, 0x1 ;  /* 0x00000001ff047424 */ /* 0x000fc600078e00ff */
[----:B------:R-:W2:Y:S03]  /*0b20*/  LDC R12, c[0x0][0x390] ;  /* 0x0000e400ff0c7b82 */ /* 0x000ea60000000800 */
[----:B0-----:R-:W-:-:S08]  /*0b30*/  DFMA R6, R4, -R10, 1 ;  /* 0x3ff000000406742b */ /* 0x001fd0000000080a */
[----:B------:R-:W-:Y:S01]  /*0b40*/  DFMA R6, R6, R6, R6 ;  /* 0x000000060606722b */ /* 0x000fe20000000006 */
[C---:B-1----:R-:W-:Y:S02]  /*0b50*/  FMNMX.NAN R17, R0.reuse, 10, PT ;  /* 0x4120000000117809 */ /* 0x042fe40003820000 */
[----:B------:R-:W-:Y:S02]  /*0b60*/  FSETP.GT.AND P4, PT, R0, 10, PT ;  /* 0x412000000000780b */ /* 0x000fe40003f84000 */
[----:B------:R-:W-:-:S03]  /*0b70*/  FMNMX R3, RZ, R17, !PT ;  /* 0x00000011ff037209 */ /* 0x000fc60007800000 */
[----:B------:R-:W-:Y:S01]  /*0b80*/  DFMA R6, R4, R6, R4 ;  /* 0x000000060406722b */ /* 0x000fe20000000004 */
[----:B------:R-:W0:Y:S01]  /*0b90*/  F2F.F64.F32 R8, R3 ;  /* 0x0000000300087310 */ /* 0x000e220000201800 */
[----:B--2---:R-:W-:-:S06]  /*0ba0*/  FSETP.GT.AND P5, PT, R12, 25, PT ;  /* 0x41c800000c00780b */ /* 0x004fcc0003fa4000 */
[----:B------:R-:W-:Y:S02]  /*0bb0*/  DFMA R4, R6, -R10, 1 ;  /* 0x3ff000000604742b */ /* 0x000fe4000000080a */
[----:B0-----:R-:W-:-:S06]  /*0bc0*/  DMUL R8, R8, 100 ;  /* 0x4059000008087828 */ /* 0x001fcc0000000000 */
[----:B------:R-:W-:-:S08]  /*0bd0*/  DFMA R4, R6, R4, R6 ;  /* 0x000000040604722b */ /* 0x000fd00000000006 */
[----:B------:R-:W-:Y:S01]  /*0be0*/  DMUL R6, R8, R4 ;  /* 0x0000000408067228 */ /* 0x000fe20000000000 */
[----:B------:R-:W-:-:S07]  /*0bf0*/  FSETP.GEU.AND P1, PT, |R9|, 6.5827683646048100446e-37, PT ;  /* 0x036000000900780b */ /* 0x000fce0003f2e200 */
[----:B------:R-:W-:-:S08]  /*0c00*/  DFMA R10, R6, -10, R8 ;  /* 0xc0240000060a782b */ /* 0x000fd00000000008 */
[----:B------:R-:W-:-:S10]  /*0c10*/  DFMA R4, R4, R10, R6 ;  /* 0x0000000a0404722b */ /* 0x000fd40000000006 */
[----:B------:R-:W-:-:S05]  /*0c20*/  FFMA R6, RZ, 2.5625, R5 ;  /* 0x40240000ff067823 */ /* 0x000fca0000000005 */
[----:B------:R-:W-:-:S13]  /*0c30*/  FSETP.GT.AND P0, PT, |R6|, 1.469367938527859385e-39, PT ;  /* 0x001000000600780b */ /* 0x000fda0003f04200 */
[----:B------:R-:W-:Y:S05]  /*0c40*/  @P0 BRA P1, `(.L_x_91) ;  /* 0x0000000000140947 */ /* 0x000fea0000800000 */
[----:B------:R-:W-:Y:S02]  /*0c50*/  MOV R5, 0x40240000 ;  /* 0x4024000000057802 */ /* 0x000fe40000000f00 */
[----:B------:R-:W-:-:S07]  /*0c60*/  MOV R0, 0xc80 ;  /* 0x00000c8000007802 */ /* 0x000fce0000000f00 */
[----:B------:R-:W-:Y:S05]  /*0c70*/  CALL.REL.NOINC `($__internal_4_$__cuda_sm20_div_rn_f64_full) ;  /* 0x0000001800907944 */ /* 0x000fea0003c00000 */
[----:B------:R-:W-:Y:S02]  /*0c80*/  IMAD.MOV.U32 R4, RZ, RZ, R6 ;  /* 0x000000ffff047224 */ /* 0x000fe400078e0006 */
[----:B------:R-:W-:-:S07]  /*0c90*/  IMAD.MOV.U32 R5, RZ, RZ, R7 ;  /* 0x000000ffff057224 */ /* 0x000fce00078e0007 */
.L_x_91:
[----:B------:R-:W0:Y:S01]  /*0ca0*/  LDCU UR4, c[0x0][0x390] ;  /* 0x00007200ff0477ac */ /* 0x000e220008000800 */
[----:B------:R-:W1:Y:S01]  /*0cb0*/  MUFU.RCP64H R11, 23 ;  /* 0x40370000000b7908 */ /* 0x000e620000001800 */
[----:B------:R-:W-:Y:S01]  /*0cc0*/  IMAD.MOV.U32 R6, RZ, RZ, 0x0 ;  /* 0x00000000ff067424 */ /* 0x000fe200078e00ff */
[----:B------:R-:W-:Y:S01]  /*0cd0*/  MOV R10, 0x1 ;  /* 0x00000001000a7802 */ /* 0x000fe20000000f00 */
[----:B------:R-:W-:-:S05]  /*0ce0*/  IMAD.MOV.U32 R7, RZ, RZ, 0x40370000 ;  /* 0x40370000ff077424 */ /* 0x000fca00078e00ff */
[----:B------:R-:W-:Y:S08]  /*0cf0*/  F2F.F32.F64 R23, R4 ;  /* 0x0000000400177310 */ /* 0x000ff00000301000 */
[----:B0-----:R-:W0:Y:S01]  /*0d00*/  F2F.F64.F32 R8, UR4 ;  /* 0x0000000400087d10 */ /* 0x001e220008201800 */
[----:B-1----:R-:W-:-:S08]  /*0d10*/  DFMA R12, R10, -R6, 1 ;  /* 0x3ff000000a0c742b */ /* 0x002fd00000000806 */
[----:B------:R-:W-:Y:S02]  /*0d20*/  DFMA R12, R12, R12, R12 ;  /* 0x0000000c0c0c722b */ /* 0x000fe4000000000c */
[----:B0-----:R-:W-:-:S06]  /*0d30*/  DADD R8, R8, -2 ;  /* 0xc000000008087429 */ /* 0x001fcc0000000000 */
[----:B------:R-:W-:-:S04]  /*0d40*/  DFMA R12, R10, R12, R10 ;  /* 0x0000000c0a0c722b */ /* 0x000fc8000000000a */
[----:B------:R-:W-:-:S04]  /*0d50*/  FSEL R3, R8, RZ, !P5 ;  /* 0x000000ff08037208 */ /* 0x000fc80006800000 */
[----:B------:R-:W-:Y:S01]  /*0d60*/  DFMA R6, R12, -R6, 1 ;  /* 0x3ff000000c06742b */ /* 0x000fe20000000806 */
[----:B------:R-:W-:Y:S02]  /*0d70*/  FSEL R11, R9, 2.859375, !P5 ;  /* 0x40370000090b7808 */ /* 0x000fe40006800000 */
[----:B------:R-:W-:Y:S02]  /*0d80*/  FSEL R8, R3, R8, !P4 ;  /* 0x0000000803087208 */ /* 0x000fe40006000000 */
[----:B------:R-:W-:-:S03]  /*0d90*/  FSEL R9, R11, R9, !P4 ;  /* 0x000000090b097208 */ /* 0x000fc60006000000 */
[----:B------:R-:W-:-:S03]  /*0da0*/  DFMA R6, R12, R6, R12 ;  /* 0x000000060c06722b */ /* 0x000fc6000000000c */
[C---:B------:R-:W-:Y:S02]  /*0db0*/  DMUL R10, R8.reuse, 100 ;  /* 0x40590000080a7828 */ /* 0x040fe40000000000 */
[----:B------:R-:W-:-:S06]  /*0dc0*/  DSETP.GT.AND P4, PT, R8, RZ, PT ;  /* 0x000000ff0800722a */ /* 0x000fcc0003f84000 */
[----:B------:R-:W-:Y:S02]  /*0dd0*/  DMUL R12, R10, R6 ;  /* 0x000000060a0c7228 */ /* 0x000fe40000000000 */
[----:B------:R-:W-:-:S06]  /*0de0*/  FSETP.GEU.AND P1, PT, |R11|, 6.5827683646048100446e-37, PT ;  /* 0x036000000b00780b */ /* 0x000fcc0003f2e200 */
[----:B------:R-:W-:-:S08]  /*0df0*/  DFMA R14, R12, -23, R10 ;  /* 0xc03700000c0e782b */ /* 0x000fd0000000000a */
[----:B------:R-:W-:-:S10]  /*0e00*/  DFMA R6, R6, R14, R12 ;  /* 0x0000000e0606722b */ /* 0x000fd4000000000c */
[----:B------:R-:W-:-:S05]  /*0e10*/  FFMA R0, RZ, 2.859375, R7 ;  /* 0x40370000ff007823 */ /* 0x000fca0000000007 */
[----:B------:R-:W-:-:S13]  /*0e20*/  FSETP.GT.AND P0, PT, |R0|, 1.469367938527859385e-39, PT ;  /* 0x001000000000780b */ /* 0x000fda0003f04200 */
[----:B------:R-:W-:Y:S05]  /*0e30*/  @P0 BRA P1, `(.L_x_92) ;  /* 0x0000000000140947 */ /* 0x000fea0000800000 */
[----:B------:R-:W-:Y:S01]  /*0e40*/  IMAD.MOV.U32 R8, RZ, RZ, R10 ;  /* 0x000000ffff087224 */ /* 0x000fe200078e000a */
[----:B------:R-:W-:Y:S01]  /*0e50*/  MOV R0, 0xe90 ;  /* 0x00000e9000007802 */ /* 0x000fe20000000f00 */
[----:B------:R-:W-:Y:S02]  /*0e60*/  IMAD.MOV.U32 R9, RZ, RZ, R11 ;  /* 0x000000ffff097224 */ /* 0x000fe400078e000b */
[----:B------:R-:W-:-:S07]  /*0e70*/  IMAD.MOV.U32 R5, RZ, RZ, 0x40370000 ;  /* 0x40370000ff057424 */ /* 0x000fce00078e00ff */
[----:B------:R-:W-:Y:S05]  /*0e80*/  CALL.REL.NOINC `($__internal_4_$__cuda_sm20_div_rn_f64_full) ;  /* 0x00000018000c7944 */ /* 0x000fea0003c00000 */
.L_x_92:
[----:B------:R-:W-:Y:S01]  /*0e90*/  FSEL R24, R6, RZ, P4 ;  /* 0x000000ff06187208 */ /* 0x000fe20002000000 */
[----:B------:R-:W0:Y:S01]  /*0ea0*/  F2I.TRUNC.NTZ R0, R23 ;  /* 0x0000001700007305 */ /* 0x000e22000020f100 */
[----:B------:R-:W-:Y:S01]  /*0eb0*/  FSEL R25, R7, RZ, P4 ;  /* 0x000000ff07197208 */ /* 0x000fe20002000000 */
[----:B------:R-:W-:Y:S06]  /*0ec0*/  BSSY.RECONVERGENT B6, `(.L_x_93) ;  /* 0x000016c000067945 */ /* 0x000fec0003800200 */
        /* <DEDUP_REMOVED lines=8> */
[----:B------:R-:W-:Y:S01]  /*0f50*/  MOV R8, 0x88 ;  /* 0x0000008800087802 */ /* 0x000fe20000000f00 */
[----:B------:R-:W0:Y:S01]  /*0f60*/  LDCU.64 UR4, c[0x4][0x20] ;  /* 0x01000400ff0477ac */ /* 0x000e220008000a00 */
[----:B------:R-:W-:-:S04]  /*0f70*/  CS2R R6, SRZ ;  /* 0x0000000000067805 */ /* 0x000fc8000001ff00 */
[----:B------:R-:W1:Y:S01]  /*0f80*/  LDC.64 R8, c[0x4][R8] ;  /* 0x0100000008087b82 */ /* 0x000e620000000a00 */
[----:B0-----:R-:W-:Y:S01]  /*0f90*/  IMAD.U32 R4, RZ, RZ, UR4 ;  /* 0x00000004ff047e24 */ /* 0x001fe2000f8e00ff */
[----:B------:R-:W-:-:S07]  /*0fa0*/  MOV R5, UR5 ;  /* 0x0000000500057c02 */ /* 0x000fce0008000f00 */
[----:B------:R-:W-:-:S07]  /*0fb0*/  LEPC R20, `(.L_x_95) ;  /* 0x000000001014794e */ /* 0x000fce0000000000 */
[----:B-1----:R-:W-:Y:S05]  /*0fc0*/  CALL.ABS.NOINC R8 ;  /* 0x0000000008007343 */ /* 0x002fea0003c00000 */
.L_x_95:
[----:B------:R-:W0:Y:S01]  /*0fd0*/  MUFU.RCP64H R5, 10 ;  /* 0x4024000000057908 */ /* 0x000e220000001800 */
[----:B------:R-:W-:Y:S02]  /*0fe0*/  IMAD.MOV.U32 R6, RZ, RZ, 0x0 ;  /* 0x00000000ff067424 */ /* 0x000fe400078e00ff */
[----:B------:R-:W-:Y:S02]  /*0ff0*/  IMAD.MOV.U32 R7, RZ, RZ, 0x40240000 ;  /* 0x40240000ff077424 */ /* 0x000fe400078e00ff */
[----:B------:R-:W-:-:S06]  /*1000*/  IMAD.MOV.U32 R4, RZ, RZ, 0x1 ;  /* 0x00000001ff047424 */ /* 0x000fcc00078e00ff */
[----:B0-----:R-:W-:-:S08]  /*1010*/  DFMA R8, R4, -R6, 1 ;  /* 0x3ff000000408742b */ /* 0x001fd00000000806 */
[----:B------:R-:W-:Y:S02]  /*1020*/  DFMA R10, R8, R8, R8 ;  /* 0x00000008080a722b */ /* 0x000fe40000000008 */
[----:B------:R-:W0:Y:S06]  /*1030*/  F2F.F64.F32 R8, R17 ;  /* 0x0000001100087310 */ /* 0x000e2c0000201800 */
[----:B------:R-:W-:-:S08]  /*1040*/  DFMA R10, R4, R10, R4 ;  /* 0x0000000a040a722b */ /* 0x000fd00000000004 */
[----:B------:R-:W-:Y:S02]  /*1050*/  DFMA R6, R10, -R6, 1 ;  /* 0x3ff000000a06742b */ /* 0x000fe40000000806 */
[----:B0-----:R-:W-:-:S06]  /*1060*/  DMUL R8, R8, 100 ;  /* 0x4059000008087828 */ /* 0x001fcc0000000000 */
        /* <DEDUP_REMOVED lines=8> */
[----:B------:R-:W-:Y:S01]  /*10f0*/  IMAD.MOV.U32 R5, RZ, RZ, 0x40240000 ;  /* 0x40240000ff057424 */ /* 0x000fe200078e00ff */
[----:B------:R-:W-:-:S07]  /*1100*/  MOV R0, 0x1120 ;  /* 0x0000112000007802 */ /* 0x000fce0000000f00 */
[----:B------:R-:W-:Y:S05]  /*1110*/  CALL.REL.NOINC `($__internal_4_$__cuda_sm20_div_rn_f64_full) ;  /* 0x0000001400687944 */ /* 0x000fea0003c00000 */
[----:B------:R-:W-:Y:S01]  /*1120*/  MOV R4, R6 ;  /* 0x0000000600047202 */ /* 0x000fe20000000f00 */
[----:B------:R-:W-:-:S07]  /*1130*/  IMAD.MOV.U32 R5, RZ, RZ, R7 ;  /* 0x000000ffff057224 */ /* 0x000fce00078e0007 */
.L_x_96:
[----:B------:R-:W-:Y:S01]  /*1140*/  DFMA R8, R4, 101, R24 ;  /* 0x405940000408782b */ /* 0x000fe20000000018 */
[----:B------:R-:W-:Y:S01]  /*1150*/  F2F.F64.F32 R12, R18 ;  /* 0x00000012000c7310 */ /* 0x000fe20000201800 */
[----:B------:R-:W-:Y:S01]  /*1160*/  MOV R0, 0x88 ;  /* 0x0000008800007802 */ /* 0x000fe20000000f00 */
[----:B------:R0:W-:Y:S01]  /*1170*/  STL.64 [R1+0x10], R26 ;  /* 0x0000101a01007387 */ /* 0x0001e20000100a00 */
[----:B------:R-:W1:Y:S01]  /*1180*/  LDCU.64 UR4, c[0x4][0x28] ;  /* 0x01000500ff0477ac */ /* 0x000e620008000a00 */
[----:B------:R-:W-:Y:S01]  /*1190*/  IMAD.MOV.U32 R6, RZ, RZ, R19 ;  /* 0x000000ffff067224 */ /* 0x000fe200078e0013 */
[----:B------:R0:W2:Y:S01]  /*11a0*/  LDC.64 R10, c[0x4][R0] ;  /* 0x01000000000a7b82 */ /* 0x0000a20000000a00 */
[----:B------:R-:W-:Y:S01]  /*11b0*/  MOV R7, R2 ;  /* 0x0000000200077202 */ /* 0x000fe20000000f00 */
[----:B------:R-:W-:-:S06]  /*11c0*/  DADD R8, R8, 0.5 ;  /* 0x3fe0000008087429 */ /* 0x000fcc0000000000 */
[----:B------:R-:W3:Y:S01]  /*11d0*/  F2F.F32.F64 R17, R8 ;  /* 0x0000000800117310 */ /* 0x000ee20000301000 */
[----:B-1----:R-:W-:Y:S02]  /*11e0*/  IMAD.U32 R4, RZ, RZ, UR4 ;  /* 0x00000004ff047e24 */ /* 0x002fe4000f8e00ff */
[----:B------:R-:W-:-:S05]  /*11f0*/  IMAD.U32 R5, RZ, RZ, UR5 ;  /* 0x00000005ff057e24 */ /* 0x000fca000f8e00ff */
[----:B---3--:R-:W1:Y:S02]  /*1200*/  F2F.F64.F32 R14, R17 ;  /* 0x00000011000e7310 */ /* 0x008e640000201800 */
[----:B-1----:R0:W-:Y:S02]  /*1210*/  STL.128 [R1], R12 ;  /* 0x0000000c01007387 */ /* 0x0021e40000100c00 */
[----:B------:R-:W-:-:S07]  /*1220*/  LEPC R20, `(.L_x_97) ;  /* 0x000000001014794e */ /* 0x000fce0000000000 */
[----:B0-2---:R-:W-:Y:S05]  /*1230*/  CALL.ABS.NOINC R10 ;  /* 0x000000000a007343 */ /* 0x005fea0003c00000 */
.L_x_97:
[----:B------:R-:W0:Y:S01]  /*1240*/  LDCU UR4, c[0x0][0x380] ;  /* 0x00007000ff0477ac */ /* 0x000e220008000800 */
[----:B------:R-:W-:Y:S01]  /*1250*/  IMAD.MOV.U32 R3, RZ, RZ, -0x3e000000 ;  /* 0xc2000000ff037424 */ /* 0x000fe200078e00ff */
[----:B------:R-:W-:-:S03]  /*1260*/  UMOV UR5, URZ ;  /* 0x000000ff00057c82 */ /* 0x000fc60008000000 */
[----:B0-----:R0:W5:Y:S01]  /*1270*/  TEX.LL RZ, R0, R16, R3, UR4, 3D, 0x1 ;  /* 0x48ff040310007f60 */ /* 0x00116200089e01ff */
[----:B------:R-:W-:Y:S05]  /*1280*/  BRA `(.L_x_98) ;  /* 0x0000001000bc7947 */ /* 0x000fea0003800000 */
.L_x_94:
[----:B------:R-:W-:Y:S05]  /*1290*/  @!P0 BRA `(.L_x_99) ;  /* 0x0000000c006c8947 */ /* 0x000fea0003800000 */
[----:B------:R-:W-:Y:S05]  /*12a0*/  @!P1 BRA `(.L_x_100) ;  /* 0x0000000400f09947 */ /* 0x000fea0003800000 */
[----:B------:R-:W-:Y:S01]  /*12b0*/  MOV R8, 0x88 ;  /* 0x0000008800087802 */ /* 0x000fe20000000f00 */
[----:B------:R-:W0:Y:S01]  /*12c0*/  LDCU.64 UR4, c[0x4][0x30] ;  /* 0x01000600ff0477ac */ /* 0x000e220008000a00 */
[----:B------:R-:W-:-:S04]  /*12d0*/  CS2R R6, SRZ ;  /* 0x0000000000067805 */ /* 0x000fc8000001ff00 */
[----:B------:R-:W1:Y:S01]  /*12e0*/  LDC.64 R8, c[0x4][R8] ;  /* 0x0100000008087b82 */ /* 0x000e620000000a00 */
[----:B0-----:R-:W-:Y:S02]  /*12f0*/  IMAD.U32 R4, RZ, RZ, UR4 ;  /* 0x00000004ff047e24 */ /* 0x001fe4000f8e00ff */
[----:B------:R-:W-:-:S07]  /*1300*/  IMAD.U32 R5, RZ, RZ, UR5 ;  /* 0x00000005ff057e24 */ /* 0x000fce000f8e00ff */
[----:B------:R-:W-:-:S07]  /*1310*/  LEPC R20, `(.L_x_101) ;  /* 0x000000001014794e */ /* 0x000fce0000000000 */
[----:B-1----:R-:W-:Y:S05]  /*1320*/  CALL.ABS.NOINC R8 ;  /* 0x0000000008007343 */ /* 0x002fea0003c00000 */
.L_x_101:
[----:B------:R-:W0:Y:S01]  /*1330*/  MUFU.RCP64H R5, 10 ;  /* 0x4024000000057908 */ /* 0x000e220000001800 */
[----:B------:R-:W-:Y:S02]  /*1340*/  HFMA2 R7, -RZ, RZ, 2.0703125, 0 ;  /* 0x40240000ff077431 */ /* 0x000fe400000001ff */
[----:B------:R-:W-:Y:S02]  /*1350*/  IMAD.MOV.U32 R6, RZ, RZ, 0x0 ;  /* 0x00000000ff067424 */ /* 0x000fe400078e00ff */
[----:B------:R-:W-:-:S03]  /*1360*/  IMAD.MOV.U32 R4, RZ, RZ, 0x1 ;  /* 0x00000001ff047424 */ /* 0x000fc600078e00ff */
[----:B------:R-:W-:Y:S08]  /*1370*/  FRND.F64.FLOOR R24, R24 ;  /* 0x0000001800187313 */ /* 0x000ff00000305800 */
[----:B------:R1:W2:Y:S01]  /*1380*/  FRND.FLOOR R36, R23 ;  /* 0x0000001700247307 */ /* 0x0002a20000205000 */
[----:B0-----:R-:W-:-:S07]  /*1390*/  DFMA R8, R4, -R6, 1 ;  /* 0x3ff000000408742b */ /* 0x001fce0000000806 */
[----:B------:R1:W0:Y:S01]  /*13a0*/  FRND.FLOOR R35, R22 ;  /* 0x0000001600237307 */ /* 0x0002220000205000 */
[----:B------:R-:W-:-:S07]  /*13b0*/  DFMA R10, R8, R8, R8 ;  /* 0x00000008080a722b */ /* 0x000fce0000000008 */
[----:B------:R-:W3:Y:S01]  /*13c0*/  F2F.F64.F32 R8, R17 ;  /* 0x0000001100087310 */ /* 0x000ee20000201800 */
[----:B------:R-:W-:-:S08]  /*13d0*/  DFMA R10, R4, R10, R4 ;  /* 0x0000000a040a722b */ /* 0x000fd00000000004 */
[----:B------:R-:W-:Y:S02]  /*13e0*/  DFMA R6, R10, -R6, 1 ;  /* 0x3ff000000a06742b */ /* 0x000fe40000000806 */
[----:B---3--:R-:W-:-:S06]  /*13f0*/  DMUL R8, R8, 100 ;  /* 0x4059000008087828 */ /* 0x008fcc0000000000 */
[----:B------:R-:W-:-:S08]  /*1400*/  DFMA R6, R10, R6, R10 ;  /* 0x000000060a06722b */ /* 0x000fd0000000000a */
[----:B------:R-:W-:Y:S01]  /*1410*/  DMUL R4, R6, R8 ;  /* 0x0000000806047228 */ /* 0x000fe20000000000 */
[----:B------:R-:W-:-:S07]  /*1420*/  FSETP.GEU.AND P1, PT, |R9|, 6.5827683646048100446e-37, PT ;  /* 0x036000000900780b */ /* 0x000fce0003f2e200 */
[----:B------:R-:W-:-:S08]  /*1430*/  DFMA R10, R4, -10, R8 ;  /* 0xc0240000040a782b */ /* 0x000fd00000000008 */
[----:B------:R-:W-:-:S10]  /*1440*/  DFMA R4, R6, R10, R4 ;  /* 0x0000000a0604722b */ /* 0x000fd40000000004 */
[----:B------:R-:W-:-:S05]  /*1450*/  FFMA R0, RZ, 2.5625, R5 ;  /* 0x40240000ff007823 */ /* 0x000fca0000000005 */
[----:B------:R-:W-:-:S13]  /*1460*/  FSETP.GT.AND P0, PT, |R0|, 1.469367938527859385e-39, PT ;  /* 0x001000000000780b */ /* 0x000fda0003f04200 */
[----:B012---:R-:W-:Y:S05]  /*1470*/  @P0 BRA P1, `(.L_x_102) ;  /* 0x0000000000140947 */ /* 0x007fea0000800000 */
[----:B------:R-:W-:Y:S01]  /*1480*/  IMAD.MOV.U32 R5, RZ, RZ, 0x40240000 ;  /* 0x40240000ff057424 */ /* 0x000fe200078e00ff */
[----:B------:R-:W-:-:S07]  /*1490*/  MOV R0, 0x14b0 ;  /* 0x000014b000007802 */ /* 0x000fce0000000f00 */
[----:B------:R-:W-:Y:S05]  /*14a0*/  CALL.REL.NOINC `($__internal_4_$__cuda_sm20_div_rn_f64_full) ;  /* 0x0000001000847944 */ /* 0x000fea0003c00000 */
[----:B------:R-:W-:Y:S02]  /*14b0*/  IMAD.MOV.U32 R4, RZ, RZ, R6 ;  /* 0x000000ffff047224 */ /* 0x000fe400078e0006 */
[----:B------:R-:W-:-:S07]  /*14c0*/  IMAD.MOV.U32 R5, RZ, RZ, R7 ;  /* 0x000000ffff057224 */ /* 0x000fce00078e0007 */
.L_x_102:
[----:B------:R-:W0:Y:S01]  /*14d0*/  FRND.F64.FLOOR R4, R4 ;  /* 0x0000000400047313 */ /* 0x000e220000305800 */
[----:B------:R-:W-:Y:S01]  /*14e0*/  DADD R26, R24, 1 ;  /* 0x3ff00000181a7429 */ /* 0x000fe20000000000 */
[----:B------:R-:W-:Y:S01]  /*14f0*/  FADD R10, R36, 1 ;  /* 0x3f800000240a7421 */ /* 0x000fe20000000000 */
[----:B------:R-:W-:Y:S01]  /*1500*/  FADD R14, R35, 1 ;  /* 0x3f800000230e7421 */ /* 0x000fe20000000000 */
[----:B------:R-:W1:Y:S04]  /*1510*/  LDCU.64 UR4, c[0x4][0x38] ;  /* 0x01000700ff0477ac */ /* 0x000e680008000a00 */
[----:B------:R-:W-:Y:S01]  /*1520*/  F2F.F64.F32 R8, R36 ;  /* 0x0000002400087310 */ /* 0x000fe20000201800 */
[----:B0-----:R-:W-:-:S07]  /*1530*/  DFMA R6, R4, 101, R24 ;  /* 0x405940000406782b */ /* 0x001fce0000000018 */
[----:B------:R-:W-:Y:S01]  /*1540*/  F2F.F64.F32 R12, R35 ;  /* 0x00000023000c7310 */ /* 0x000fe20000201800 */
[----:B------:R-:W-:-:S07]  /*1550*/  DADD R28, R6, 0.5 ;  /* 0x3fe00000061c7429 */ /* 0x000fce0000000000 */
[----:B------:R-:W0:Y:S01]  /*1560*/  F2F.F64.F32 R10, R10 ;  /* 0x0000000a000a7310 */ /* 0x000e220000201800 */
[C---:B------:R-:W-:Y:S02]  /*1570*/  DFMA R6, R4.reuse, 101, R26 ;  /* 0x405940000406782b */ /* 0x040fe4000000001a */
[----:B------:R-:W-:-:S05]  /*1580*/  DADD R4, R4, 1 ;  /* 0x3ff0000004047429 */ /* 0x000fca0000000000 */
[----:B------:R-:W2:Y:S01]  /*1590*/  F2F.F64.F32 R14, R14 ;  /* 0x0000000e000e7310 */ /* 0x000ea20000201800 */
[----:B------:R-:W-:Y:S02]  /*15a0*/  DADD R6, R6, 0.5 ;  /* 0x3fe0000006067429 */ /* 0x000fe40000000000 */
[C---:B------:R-:W-:Y:S02]  /*15b0*/  DFMA R20, R4.reuse, 101, R24 ;  /* 0x405940000414782b */ /* 0x040fe40000000018 */
[----:B------:R-:W-:Y:S01]  /*15c0*/  DFMA R4, R4, 101, R26 ;  /* 0x405940000404782b */ /* 0x000fe2000000001a */
[----:B------:R-:W-:Y:S01]  /*15d0*/  MOV R27, 0x88 ;  /* 0x00000088001b7802 */ /* 0x000fe20000000f00 */
[----:B0-----:R0:W-:Y:S01]  /*15e0*/  STL.128 [R1], R8 ;  /* 0x0000000801007387 */ /* 0x0011e20000100c00 */
[----:B------:R-:W3:Y:S03]  /*15f0*/  F2F.F32.F64 R33, R28 ;  /* 0x0000001c00217310 */ /* 0x000ee60000301000 */
[----:B------:R-:W-:Y:S01]  /*1600*/  DADD R20, R20, 0.5 ;  /* 0x3fe0000014147429 */ /* 0x000fe20000000000 */
[----:B------:R0:W4:Y:S01]  /*1610*/  LDC.64 R30, c[0x4][R27] ;  /* 0x010000001b1e7b82 */ /* 0x0001220000000a00 */
[----:B--2---:R0:W-:Y:S04]  /*1620*/  STL.128 [R1+0x10], R12 ;  /* 0x0000100c01007387 */ /* 0x0041e80000100c00 */
[----:B------:R2:W0:Y:S08]  /*1630*/  F2F.F32.F64 R25, R20 ;  /* 0x0000001400197310 */ /* 0x0004300000301000 */
[----:B------:R3:W0:Y:S01]  /*1640*/  F2F.F32.F64 R29, R6 ;  /* 0x00000006001d7310 */ /* 0x0006220000301000 */
[----:B--2---:R-:W-:Y:S01]  /*1650*/  DADD R20, R4, 0.5 ;  /* 0x3fe0000004147429 */ /* 0x004fe20000000000 */
[----:B-1----:R-:W-:Y:S01]  /*1660*/  MOV R4, UR4 ;  /* 0x0000000400047c02 */ /* 0x002fe20008000f00 */
[----:B------:R-:W-:-:S05]  /*1670*/  IMAD.U32 R5, RZ, RZ, UR5 ;  /* 0x00000005ff057e24 */ /* 0x000fca000f8e00ff */
[----:B------:R1:W2:Y:S01]  /*1680*/  F2F.F32.F64 R17, R20 ;  /* 0x0000001400117310 */ /* 0x0002a20000301000 */
[----:B---3--:R-:W-:Y:S02]  /*1690*/  IMAD.MOV.U32 R6, RZ, RZ, R19 ;  /* 0x000000ffff067224 */ /* 0x008fe400078e0013 */
[----:B------:R-:W-:-:S07]  /*16a0*/  IMAD.MOV.U32 R7, RZ, RZ, R2 ;  /* 0x000000ffff077224 */ /* 0x000fce00078e0002 */
[----:B-1----:R-:W-:-:S07]  /*16b0*/  LEPC R20, `(.L_x_103) ;  /* 0x000000001014794e */ /* 0x002fce0000000000 */
[----:B0-2-4-:R-:W-:Y:S05]  /*16c0*/  CALL.ABS.NOINC R30 ;  /* 0x000000001e007343 */ /* 0x015fea0003c00000 */
.L_x_103:
[----:B------:R-:W0:Y:S01]  /*16d0*/  LDCU UR4, c[0x0][0x380] ;  /* 0x00007000ff0477ac */ /* 0x000e220008000800 */
[----:B------:R-:W-:Y:S01]  /*16e0*/  IMAD.MOV.U32 R3, RZ, RZ, -0x3e000000 ;  /* 0xc2000000ff037424 */ /* 0x000fe200078e00ff */
[----:B------:R-:W-:Y:S01]  /*16f0*/  MOV R32, R16 ;  /* 0x0000001000207202 */ /* 0x000fe20000000f00 */
[----:B------:R-:W-:Y:S01]  /*1700*/  IMAD.MOV.U32 R34, RZ, RZ, R18 ;  /* 0x000000ffff227224 */ /* 0x000fe200078e0012 */
[----:B------:R-:W-:Y:S01]  /*1710*/  MOV R26, R18 ;  /* 0x00000012001a7202 */ /* 0x000fe20000000f00 */
[----:B------:R-:W-:Y:S01]  /*1720*/  IMAD.MOV.U32 R28, RZ, RZ, R16 ;  /* 0x000000ffff1c7224 */ /* 0x000fe200078e0010 */
[----:B------:R-:W-:Y:S01]  /*1730*/  UMOV UR5, URZ ;  /* 0x000000ff00057c82 */ /* 0x000fe20008000000 */
[----:B------:R-:W-:Y:S02]  /*1740*/  IMAD.MOV.U32 R30, RZ, RZ, R18 ;  /* 0x000000ffff1e7224 */ /* 0x000fe400078e0012 */
[----:B------:R-:W-:Y:S01]  /*1750*/  IMAD.MOV.U32 R24, RZ, RZ, R16 ;  /* 0x000000ffff187224 */ /* 0x000fe200078e0010 */
[----:B0-----:R-:W5:Y:S01]  /*1760*/  TEX.LL RZ, R20, R32, R3, UR4, 3D, 0x1 ;  /* 0x48ff040320147f60 */ /* 0x001f6200089e01ff */
[----:B------:R-:W5:Y:S02]  /*1770*/  TEX.LL RZ, R0, R28, R3, UR4, 3D, 0x1 ;  /* 0x48ff04031c007f60 */ /* 0x000f6400089e01ff */
[----:B------:R0:W5:Y:S01]  /*1780*/  TEX.LL RZ, R12, R24, R3, UR4, 3D, 0x1 ;  /* 0x48ff0403180c7f60 */ /* 0x00016200089e01ff */
[----:B------:R1:W5:Y:S01]  /*1790*/  TEX.LL RZ, R14, R16, R3, UR4, 3D, 0x1 ;  /* 0x48ff0403100e7f60 */ /* 0x00036200089e01ff */
[----:B------:R-:W-:Y:S01]  /*17a0*/  FADD R31, R23, -R36 ;  /* 0x80000024171f7221 */ /* 0x000fe20000000000 */
[----:B------:R-:W-:Y:S01]  /*17b0*/  FADD R36, R22, -R35 ;  /* 0x8000002316247221 */ /* 0x000fe20000000000 */
[----:B------:R-:W-:-:S02]  /*17c0*/  IMAD.MOV.U32 R6, RZ, RZ, R19 ;  /* 0x000000ffff067224 */ /* 0x000fc400078e0013 */
[----:B------:R-:W-:Y:S01]  /*17d0*/  F2F.F64.F32 R8, R31 ;  /* 0x0000001f00087310 */ /* 0x000fe20000201800 */
[----:B------:R-:W-:-:S07]  /*17e0*/  IMAD.MOV.U32 R7, RZ, RZ, R2 ;  /* 0x000000ffff077224 */ /* 0x000fce00078e0002 */
[----:B------:R-:W2:Y:S01]  /*17f0*/  F2F.F64.F32 R10, R36 ;  /* 0x00000024000a7310 */ /* 0x000ea20000201800 */
[----:B0-----:R-:W0:Y:S01]  /*1800*/  LDC.64 R26, c[0x4][R27] ;  /* 0x010000001b1a7b82 */ /* 0x001e220000000a00 */
[----:B-1----:R-:W1:Y:S01]  /*1810*/  LDCU.64 UR4, c[0x4][0x40] ;  /* 0x01000800ff0477ac */ /* 0x002e620008000a00 */
[----:B--2---:R2:W-:Y:S01]  /*1820*/  STL.128 [R1], R8 ;  /* 0x0000000801007387 */ /* 0x0045e20000100c00 */
[----:B-1----:R-:W-:Y:S02]  /*1830*/  IMAD.U32 R4, RZ, RZ, UR4 ;  /* 0x00000004ff047e24 */ /* 0x002fe4000f8e00ff */
[----:B------:R-:W-:Y:S01]  /*1840*/  IMAD.U32 R5, RZ, RZ, UR5 ;  /* 0x00000005ff057e24 */ /* 0x000fe2000f8e00ff */
[----:B------:R-:W-:-:S04]  /*1850*/  DEPBAR.LE SB5, 0x1 ;  /* 0x0000d0400000791a */ /* 0x000fc80000000000 */
[----:B------:R-:W-:Y:S08]  /*1860*/  F2F.F64.F32 R20, R20 ;  /* 0x0000001400147310 */ /* 0x000ff00000201800 */
[----:B------:R-:W1:Y:S08]  /*1870*/  F2F.F64.F32 R22, R0 ;  /* 0x0000000000167310 */ /* 0x000e700000201800 */
[----:B------:R-:W-:Y:S01]  /*1880*/  F2F.F64.F32 R12, R12 ;  /* 0x0000000c000c7310 */ /* 0x000fe20000201800 */
[----:B-1----:R2:W-:Y:S07]  /*1890*/  STL.128 [R1+0x10], R20 ;  /* 0x0000101401007387 */ /* 0x0025ee0000100c00 */
[----:B-----5:R-:W1:Y:S02]  /*18a0*/  F2F.F64.F32 R14, R14 ;  /* 0x0000000e000e7310 */ /* 0x020e640000201800 */
[----:B01----:R2:W-:Y:S02]  /*18b0*/  STL.128 [R1+0x20], R12 ;  /* 0x0000200c01007387 */ /* 0x0035e40000100c00 */
[----:B--2---:R-:W-:-:S07]  /*18c0*/  LEPC R20, `(.L_x_104) ;  /* 0x000000001014794e */ /* 0x004fce0000000000 */
[----:B------:R-:W-:Y:S05]  /*18d0*/  CALL.ABS.NOINC R26 ;  /* 0x000000001a007343 */ /* 0x000fea0003c00000 */
.L_x_104:
[----:B------:R-:W0:Y:S01]  /*18e0*/  LDCU UR4, c[0x0][0x380] ;  /* 0x00007000ff0477ac */ /* 0x000e220008000800 */
[----:B------:R-:W-:Y:S01]  /*18f0*/  IMAD.MOV.U32 R28, RZ, RZ, R16 ;  /* 0x000000ffff1c7224 */ /* 0x000fe200078e0010 */
[----:B------:R-:W-:Y:S01]  /*1900*/  MOV R30, R18 ;  /* 0x00000012001e7202 */ /* 0x000fe20000000f00 */
[----:B------:R-:W-:Y:S01]  /*1910*/  IMAD.MOV.U32 R7, RZ, RZ, -0x3e000000 ;  /* 0xc2000000ff077424 */ /* 0x000fe200078e00ff */
[----:B------:R-:W-:Y:S01]  /*1920*/  UMOV UR5, URZ ;  /* 0x000000ff00057c82 */ /* 0x000fe20008000000 */
[----:B------:R-:W-:Y:S01]  /*1930*/  MOV R32, R16 ;  /* 0x0000001000207202 */ /* 0x000fe20000000f00 */
[----:B------:R-:W-:Y:S02]  /*1940*/  IMAD.MOV.U32 R34, RZ, RZ, R18 ;  /* 0x000000ffff227224 */ /* 0x000fe400078e0012 */
[----:B------:R-:W-:Y:S02]  /*1950*/  IMAD.MOV.U32 R24, RZ, RZ, R16 ;  /* 0x000000ffff187224 */ /* 0x000fe400078e0010 */
[----:B------:R-:W-:Y:S01]  /*1960*/  IMAD.MOV.U32 R26, RZ, RZ, R18 ;  /* 0x000000ffff1a7224 */ /* 0x000fe200078e0012 */
[----:B0-----:R-:W5:Y:S01]  /*1970*/  TEX.LL RZ, R29, R28, R7, UR4, 3D, 0x1 ;  /* 0x48ff04071c1d7f60 */ /* 0x001f6200089e01ff */
[----:B------:R-:W5:Y:S02]  /*1980*/  TEX.LL RZ, R33, R32, R7, UR4, 3D, 0x1 ;  /* 0x48ff040720217f60 */ /* 0x000f6400089e01ff */
[----:B------:R-:W5:Y:S01]  /*1990*/  TEX.LL RZ, R24, R24, R7, UR4, 3D, 0x1 ;  /* 0x48ff040718187f60 */ /* 0x000f6200089e01ff */
[----:B------:R-:W5:Y:S01]  /*19a0*/  TEX.LL RZ, R16, R16, R7, UR4, 3D, 0x1 ;  /* 0x48ff040710107f60 */ /* 0x000f6200089e01ff */
[----:B------:R-:W-:Y:S01]  /*19b0*/  FADD R0, -R36, 1 ;  /* 0x3f80000024007421 */ /* 0x000fe20000000100 */
[----:B------:R-:W-:-:S03]  /*19c0*/  FADD R3, -R31, 1 ;  /* 0x3f8000001f037421 */ /* 0x000fc60000000100 */
[-C--:B------:R-:W-:Y:S01]  /*19d0*/  FMUL R4, R31, R0.reuse ;  /* 0x000000001f047220 */ /* 0x080fe20000400000 */
[----:B------:R-:W-:Y:S01]  /*19e0*/  FMUL R0, R3, R0 ;  /* 0x0000000003007220 */ /* 0x000fe20000400000 */
        /* <DEDUP_REMOVED lines=8> */
.L_x_100:
        /* <DEDUP_REMOVED lines=8> */
.L_x_105:
[----:B------:R-:W0:Y:S01]  /*1af0*/  F2F.F64.F32 R10, R23 ;  /* 0x00000017000a7310 */ /* 0x000e220000201800 */
[----:B------:R1:W2:Y:S01]  /*1b00*/  LDC.64 R8, c[0x4][R22] ;  /* 0x0100000016087b82 */ /* 0x0002a20000000a00 */
[----:B------:R-:W3:Y:S01]  /*1b10*/  LDCU.64 UR4, c[0x4][0x50] ;  /* 0x01000a00ff0477ac */ /* 0x000ee20008000a00 */
[----:B------:R-:W-:Y:S02]  /*1b20*/  IMAD.MOV.U32 R6, RZ, RZ, R19 ;  /* 0x000000ffff067224 */ /* 0x000fe400078e0013 */
[----:B------:R-:W-:Y:S01]  /*1b30*/  IMAD.MOV.U32 R7, RZ, RZ, R2 ;  /* 0x000000ffff077224 */ /* 0x000fe200078e0002 */
[----:B0-----:R1:W-:Y:S01]  /*1b40*/  STL.64 [R1], R10 ;  /* 0x0000000a01007387 */ /* 0x0013e20000100a00 */
[----:B---3--:R-:W-:Y:S01]  /*1b50*/  IMAD.U32 R4, RZ, RZ, UR4 ;  /* 0x00000004ff047e24 */ /* 0x008fe2000f8e00ff */
[----:B------:R-:W-:-:S07]  /*1b60*/  MOV R5, UR5 ;  /* 0x0000000500057c02 */ /* 0x000fce0008000f00 */
[----:B------:R-:W-:-:S07]  /*1b70*/  LEPC R20, `(.L_x_106) ;  /* 0x000000001014794e */ /* 0x000fce0000000000 */
[----:B-12---:R-:W-:Y:S05]  /*1b80*/  CALL.ABS.NOINC R8 ;  /* 0x0000000008007343 */ /* 0x006fea0003c00000 */
.L_x_106:
[----:B------:R-:W0:Y:S01]  /*1b90*/  MUFU.RCP64H R5, 10 ;  /* 0x4024000000057908 */ /* 0x000e220000001800 */
[----:B------:R-:W-:Y:S02]  /*1ba0*/  HFMA2 R4, -RZ, RZ, 0, 5.9604644775390625e-08 ;  /* 0x00000001ff047431 */ /* 0x000fe400000001ff */
        /* <DEDUP_REMOVED lines=19> */
[----:B------:R-:W-:Y:S02]  /*1ce0*/  IMAD.MOV.U32 R4, RZ, RZ, R6 ;  /* 0x000000ffff047224 */ /* 0x000fe400078e0006 */
[----:B------:R-:W-:-:S07]  /*1cf0*/  IMAD.MOV.U32 R5, RZ, RZ, R7 ;  /* 0x000000ffff057224 */ /* 0x000fce00078e0007 */
.L_x_107:
[----:B------:R-:W0:Y:S01]  /*1d00*/  FRND.F64.FLOOR R4, R4 ;  /* 0x0000000400047313 */ /* 0x000e220000305800 */
[----:B------:R-:W-:Y:S01]  /*1d10*/  MOV R22, 0x88 ;  /* 0x0000008800167802 */ /* 0x000fe20000000f00 */
[----:B------:R-:W1:Y:S03]  /*1d20*/  LDCU.64 UR4, c[0x4][0x58] ;  /* 0x01000b00ff0477ac */ /* 0x000e660008000a00 */
[----:B------:R2:W3:Y:S01]  /*1d30*/  LDC.64 R12, c[0x4][R22] ;  /* 0x01000000160c7b82 */ /* 0x0004e20000000a00 */
[C---:B0-----:R-:W-:Y:S02]  /*1d40*/  DADD R8, R4.reuse, 1 ;  /* 0x3ff0000004087429 */ /* 0x041fe40000000000 */
[----:B------:R-:W-:Y:S01]  /*1d50*/  DFMA R6, R4, 101, R24 ;  /* 0x405940000406782b */ /* 0x000fe20000000018 */
[----:B-1----:R-:W-:Y:S01]  /*1d60*/  IMAD.U32 R4, RZ, RZ, UR4 ;  /* 0x00000004ff047e24 */ /* 0x002fe2000f8e00ff */
[----:B------:R-:W-:-:S04]  /*1d70*/  MOV R5, UR5 ;  /* 0x0000000500057c02 */ /* 0x000fc80008000f00 */
[----:B------:R-:W-:Y:S02]  /*1d80*/  DFMA R8, R8, 101, R24 ;  /* 0x405940000808782b */ /* 0x000fe40000000018 */
[----:B------:R-:W-:-:S06]  /*1d90*/  DADD R6, R6, 0.5 ;  /* 0x3fe0000006067429 */ /* 0x000fcc0000000000 */
[----:B------:R-:W-:Y:S01]  /*1da0*/  DADD R14, R8, 0.5 ;  /* 0x3fe00000080e7429 */ /* 0x000fe20000000000 */
[----:B------:R0:W1:Y:S08]  /*1db0*/  F2F.F32.F64 R25, R6 ;  /* 0x0000000600197310 */ /* 0x0000700000301000 */
[----:B------:R-:W4:Y:S01]  /*1dc0*/  F2F.F32.F64 R17, R14 ;  /* 0x0000000e00117310 */ /* 0x000f220000301000 */
[----:B0-----:R-:W-:-:S02]  /*1dd0*/  IMAD.MOV.U32 R6, RZ, RZ, R19 ;  /* 0x000000ffff067224 */ /* 0x001fc400078e0013 */
[----:B------:R-:W-:-:S05]  /*1de0*/  IMAD.MOV.U32 R7, RZ, RZ, R2 ;  /* 0x000000ffff077224 */ /* 0x000fca00078e0002 */
[----:B-1----:R-:W-:Y:S08]  /*1df0*/  F2F.F64.F32 R8, R25 ;  /* 0x0000001900087310 */ /* 0x002ff00000201800 */
[----:B----4-:R-:W0:Y:S02]  /*1e00*/  F2F.F64.F32 R10, R17 ;  /* 0x00000011000a7310 */ /* 0x010e240000201800 */
[----:B0--3--:R2:W-:Y:S02]  /*1e10*/  STL.128 [R1], R8 ;  /* 0x0000000801007387 */ /* 0x0095e40000100c00 */
[----:B------:R-:W-:-:S07]  /*1e20*/  LEPC R20, `(.L_x_108) ;  /* 0x000000001014794e */ /* 0x000fce0000000000 */
[----:B--2---:R-:W-:Y:S05]  /*1e30*/  CALL.ABS.NOINC R12 ;  /* 0x000000000c007343 */ /* 0x004fea0003c00000 */
.L_x_108:
[----:B------:R-:W0:Y:S01]  /*1e40*/  LDCU UR4, c[0x0][0x380] ;  /* 0x00007000ff0477ac */ /* 0x000e220008000800 */
[----:B------:R-:W-:Y:S01]  /*1e50*/  IMAD.MOV.U32 R3, RZ, RZ, -0x3e000000 ;  /* 0xc2000000ff037424 */ /* 0x000fe200078e00ff */
[----:B------:R-:W-:Y:S01]  /*1e60*/  MOV R24, R16 ;  /* 0x0000001000187202 */ /* 0x000fe20000000f00 */
[----:B------:R-:W-:Y:S01]  /*1e70*/  IMAD.MOV.U32 R26, RZ, RZ, R18 ;  /* 0x000000ffff1a7224 */ /* 0x000fe200078e0012 */
[----:B------:R-:W-:-:S03]  /*1e80*/  UMOV UR5, URZ ;  /* 0x000000ff00057c82 */ /* 0x000fc60008000000 */
[----:B0-----:R-:W5:Y:S01]  /*1e90*/  TEX.LL RZ, R10, R24, R3, UR4, 3D, 0x1 ;  /* 0x48ff0403180a7f60 */ /* 0x001f6200089e01ff */
[----:B------:R0:W5:Y:S01]  /*1ea0*/  TEX.LL RZ, R0, R16, R3, UR4, 3D, 0x1 ;  /* 0x48ff040310007f60 */ /* 0x00016200089e01ff */
[----:B------:R-:W1:Y:S01]  /*1eb0*/  FRND.FLOOR R4, R23 ;  /* 0x0000001700047307 */ /* 0x000e620000205000 */
[----:B------:R2:W3:Y:S01]  /*1ec0*/  LDC.64 R12, c[0x4][R22] ;  /* 0x01000000160c7b82 */ /* 0x0004e20000000a00 */
[----:B------:R-:W-:Y:S01]  /*1ed0*/  MOV R6, R19 ;  /* 0x0000001300067202 */ /* 0x000fe20000000f00 */
[----:B------:R-:W-:Y:S02]  /*1ee0*/  IMAD.MOV.U32 R7, RZ, RZ, R2 ;  /* 0x000000ffff077224 */ /* 0x000fe400078e0002 */
[----:B-1----:R-:W-:-:S04]  /*1ef0*/  FADD R27, R23, -R4 ;  /* 0x80000004171b7221 */ /* 0x002fc80000000000 */
[----:B------:R-:W-:Y:S01]  /*1f00*/  F2F.F64.F32 R8, R27 ;  /* 0x0000001b00087310 */ /* 0x000fe20000201800 */
[----:B0-----:R-:W0:Y:S02]  /*1f10*/  LDCU.64 UR4, c[0x4][0x60] ;  /* 0x01000c00ff0477ac */ /* 0x001e240008000a00 */
[----:B0-----:R-:W-:Y:S02]  /*1f20*/  IMAD.U32 R4, RZ, RZ, UR4 ;  /* 0x00000004ff047e24 */ /* 0x001fe4000f8e00ff */
[----:B------:R-:W-:-:S03]  /*1f30*/  IMAD.U32 R5, RZ, RZ, UR5 ;  /* 0x00000005ff057e24 */ /* 0x000fc6000f8e00ff */
[----:B-----5:R-:W0:Y:S08]  /*1f40*/  F2F.F64.F32 R10, R10 ;  /* 0x0000000a000a7310 */ /* 0x020e300000201800 */
[----:B------:R-:W1:Y:S01]  /*1f50*/  F2F.F64.F32 R14, R0 ;  /* 0x00000000000e7310 */ /* 0x000e620000201800 */
[----:B0-----:R2:W-:Y:S04]  /*1f60*/  STL.128 [R1], R8 ;  /* 0x0000000801007387 */ /* 0x0015e80000100c00 */
[----:B-1-3--:R2:W-:Y:S02]  /*1f70*/  STL.64 [R1+0x10], R14 ;  /* 0x0000100e01007387 */ /* 0x00a5e40000100a00 */
[----:B------:R-:W-:-:S07]  /*1f80*/  LEPC R20, `(.L_x_109) ;  /* 0x000000001014794e */ /* 0x000fce0000000000 */
[----:B--2---:R-:W-:Y:S05]  /*1f90*/  CALL.ABS.NOINC R12 ;  /* 0x000000000c007343 */ /* 0x004fea0003c00000 */
.L_x_109:
[----:B------:R-:W0:Y:S01]  /*1fa0*/  LDCU UR4, c[0x0][0x380] ;  /* 0x00007000ff0477ac */ /* 0x000e220008000800 */
[----:B------:R-:W-:Y:S01]  /*1fb0*/  IMAD.MOV.U32 R3, RZ, RZ, -0x3e000000 ;  /* 0xc2000000ff037424 */ /* 0x000fe200078e00ff */
[----:B------:R-:W-:Y:S01]  /*1fc0*/  MOV R26, R18 ;  /* 0x00000012001a7202 */ /* 0x000fe20000000f00 */
[----:B------:R-:W-:Y:S01]  /*1fd0*/  IMAD.MOV.U32 R24, RZ, RZ, R16 ;  /* 0x000000ffff187224 */ /* 0x000fe200078e0010 */
[----:B------:R-:W-:Y:S02]  /*1fe0*/  UMOV UR5, URZ ;  /* 0x000000ff00057c82 */ /* 0x000fe40008000000 */
[----:B0-----:R-:W5:Y:S01]  /*1ff0*/  TEX.LL RZ, R4, R16, R3, UR4, 3D, 0x1 ;  /* 0x48ff040310047f60 */ /* 0x001f6200089e01ff */
[----:B------:R-:W5:Y:S01]  /*2000*/  TEX.LL RZ, R25, R24, R3, UR4, 3D, 0x1 ;  /* 0x48ff040318197f60 */ /* 0x000f6200089e01ff */
[C---:B------:R-:W-:Y:S01]  /*2010*/  FADD R0, -R27.reuse, 1 ;  /* 0x3f8000001b007421 */ /* 0x040fe20000000100 */
[----:B-----5:R-:W-:-:S04]  /*2020*/  FMUL R27, R27, R4 ;  /* 0x000000041b1b7220 */ /* 0x020fc80000400000 */
[----:B------:R-:W-:Y:S01]  /*2030*/  FFMA R0, R0, R25, R27 ;  /* 0x0000001900007223 */ /* 0x000fe2000000001b */
[----:B------:R-:W-:Y:S06]  /*2040*/  BRA `(.L_x_98) ;  /* 0x00000004004c7947 */ /* 0x000fec0003800000 */
.L_x_99:
        /* <DEDUP_REMOVED lines=8> */
.L_x_110:
[----:B------:R-:W0:Y:S01]  /*20d0*/  MUFU.RCP64H R5, 10 ;  /* 0x4024000000057908 */ /* 0x000e220000001800 */
[----:B------:R-:W-:Y:S02]  /*20e0*/  HFMA2 R7, -RZ, RZ, 2.0703125, 0 ;  /* 0x40240000ff077431 */ /* 0x000fe400000001ff */
[----:B------:R-:W-:Y:S02]  /*20f0*/  IMAD.MOV.U32 R6, RZ, RZ, 0x0 ;  /* 0x00000000ff067424 */ /* 0x000fe400078e00ff */
[----:B------:R-:W-:-:S03]  /*2100*/  IMAD.MOV.U32 R4, RZ, RZ, 0x1 ;  /* 0x00000001ff047424 */ /* 0x000fc600078e00ff */
[----:B------:R-:W-:Y:S03]  /*2110*/  FRND.F64.FLOOR R24, R24 ;  /* 0x0000001800187313 */ /* 0x000fe60000305800 */
        /* <DEDUP_REMOVED lines=17> */
[----:B------:R-:W-:Y:S01]  /*2230*/  IMAD.MOV.U32 R4, RZ, RZ, R6 ;  /* 0x000000ffff047224 */ /* 0x000fe200078e0006 */
[----:B------:R-:W-:-:S07]  /*2240*/  MOV R5, R7 ;  /* 0x0000000700057202 */ /* 0x000fce0000000f00 */
.L_x_111:
[----:B------:R-:W-:Y:S01]  /*2250*/  DADD R8, R24, 1 ;  /* 0x3ff0000018087429 */ /* 0x000fe20000000000 */
[----:B------:R-:W-:Y:S01]  /*2260*/  MOV R23, 0x88 ;  /* 0x0000008800177802 */ /* 0x000fe20000000f00 */
[C---:B------:R-:W-:Y:S01]  /*2270*/  DFMA R6, R4.reuse, 101, R24 ;  /* 0x405940000406782b */ /* 0x040fe20000000018 */
[----:B------:R-:W0:Y:S02]  /*2280*/  LDCU.64 UR4, c[0x4][0x58] ;  /* 0x01000b00ff0477ac */ /* 0x000e240008000a00 */
[----:B------:R1:W2:Y:S03]  /*2290*/  LDC.64 R12, c[0x4][R23] ;  /* 0x01000000170c7b82 */ /* 0x0002a60000000a00 */
[----:B------:R-:W-:Y:S02]  /*22a0*/  DFMA R8, R4, 101, R8 ;  /* 0x405940000408782b */ /* 0x000fe40000000008 */
[----:B------:R-:W-:-:S06]  /*22b0*/  DADD R6, R6, 0.5 ;  /* 0x3fe0000006067429 */ /* 0x000fcc0000000000 */
[----:B------:R-:W-:Y:S01]  /*22c0*/  DADD R14, R8, 0.5 ;  /* 0x3fe00000080e7429 */ /* 0x000fe20000000000 */
[----:B------:R3:W4:Y:S01]  /*22d0*/  F2F.F32.F64 R25, R6 ;  /* 0x0000000600197310 */ /* 0x0007220000301000 */
[----:B0-----:R-:W-:Y:S02]  /*22e0*/  IMAD.U32 R4, RZ, RZ, UR4 ;  /* 0x00000004ff047e24 */ /* 0x001fe4000f8e00ff */
[----:B------:R-:W-:-:S05]  /*22f0*/  IMAD.U32 R5, RZ, RZ, UR5 ;  /* 0x00000005ff057e24 */ /* 0x000fca000f8e00ff */
[----:B------:R-:W0:Y:S01]  /*2300*/  F2F.F32.F64 R17, R14 ;  /* 0x0000000e00117310 */ /* 0x000e220000301000 */
[----:B---3--:R-:W-:Y:S01]  /*2310*/  IMAD.MOV.U32 R6, RZ, RZ, R19 ;  /* 0x000000ffff067224 */ /* 0x008fe200078e0013 */
[----:B------:R-:W-:-:S06]  /*2320*/  MOV R7, R2 ;  /* 0x0000000200077202 */ /* 0x000fcc0000000f00 */
[----:B----4-:R-:W-:Y:S08]  /*2330*/  F2F.F64.F32 R8, R25 ;  /* 0x0000001900087310 */ /* 0x010ff00000201800 */
[----:B0-----:R-:W0:Y:S02]  /*2340*/  F2F.F64.F32 R10, R17 ;  /* 0x00000011000a7310 */ /* 0x001e240000201800 */
[----:B0-2---:R1:W-:Y:S02]  /*2350*/  STL.128 [R1], R8 ;  /* 0x0000000801007387 */ /* 0x0053e40000100c00 */
[----:B------:R-:W-:-:S07]  /*2360*/  LEPC R20, `(.L_x_112) ;  /* 0x000000001014794e */ /* 0x000fce0000000000 */
[----:B-1----:R-:W-:Y:S05]  /*2370*/  CALL.ABS.NOINC R12 ;  /* 0x000000000c007343 */ /* 0x002fea0003c00000 */
.L_x_112:
[----:B------:R-:W0:Y:S01]  /*2380*/  LDCU UR4, c[0x0][0x380] ;  /* 0x00007000ff0477ac */ /* 0x000e220008000800 */
[----:B------:R-:W-:Y:S02]  /*2390*/  IMAD.MOV.U32 R3, RZ, RZ, -0x3e000000 ;  /* 0xc2000000ff037424 */ /* 0x000fe400078e00ff */
[----:B------:R-:W-:Y:S01]  /*23a0*/  IMAD.MOV.U32 R24, RZ, RZ, R16 ;  /* 0x000000ffff187224 */ /* 0x000fe200078e0010 */
[----:B------:R-:W-:Y:S01]  /*23b0*/  UMOV UR5, URZ ;  /* 0x000000ff00057c82 */ /* 0x000fe20008000000 */
[----:B------:R-:W-:-:S04]  /*23c0*/  IMAD.MOV.U32 R26, RZ, RZ, R18 ;  /* 0x000000ffff1a7224 */ /* 0x000fc800078e0012 */
[----:B0-----:R-:W5:Y:S01]  /*23d0*/  TEX.LL RZ, R10, R24, R3, UR4, 3D, 0x1 ;  /* 0x48ff0403180a7f60 */ /* 0x001f6200089e01ff */
[----:B------:R0:W5:Y:S01]  /*23e0*/  TEX.LL RZ, R0, R16, R3, UR4, 3D, 0x1 ;  /* 0x48ff040310007f60 */ /* 0x00016200089e01ff */
[----:B------:R-:W1:Y:S01]  /*23f0*/  FRND.FLOOR R27, R22 ;  /* 0x00000016001b7307 */ /* 0x000e620000205000 */
[----:B------:R2:W3:Y:S01]  /*2400*/  LDC.64 R12, c[0x4][R23] ;  /* 0x01000000170c7b82 */ /* 0x0004e20000000a00 */
[----:B------:R-:W-:Y:S02]  /*2410*/  IMAD.MOV.U32 R6, RZ, RZ, R19 ;  /* 0x000000ffff067224 */ /* 0x000fe400078e0013 */
[----:B------:R-:W-:Y:S02]  /*2420*/  IMAD.MOV.U32 R7, RZ, RZ, R2 ;  /* 0x000000ffff077224 */ /* 0x000fe400078e0002 */
[----:B-1----:R-:W-:-:S04]  /*2430*/  FADD R27, R22, -R27 ;  /* 0x8000001b161b7221 */ /* 0x002fc80000000000 */
[----:B------:R-:W-:Y:S01]  /*2440*/  F2F.F64.F32 R8, R27 ;  /* 0x0000001b00087310 */ /* 0x000fe20000201800 */
[----:B0-----:R-:W0:Y:S02]  /*2450*/  LDCU.64 UR4, c[0x4][0x60] ;  /* 0x01000c00ff0477ac */ /* 0x001e240008000a00 */
[----:B0-----:R-:W-:Y:S01]  /*2460*/  MOV R4, UR4 ;  /* 0x0000000400047c02 */ /* 0x001fe20008000f00 */
[----:B------:R-:W-:-:S04]  /*2470*/  IMAD.U32 R5, RZ, RZ, UR5 ;  /* 0x00000005ff057e24 */ /* 0x000fc8000f8e00ff */
[----:B-----5:R-:W0:Y:S08]  /*2480*/  F2F.F64.F32 R10, R10 ;  /* 0x0000000a000a7310 */ /* 0x020e300000201800 */
[----:B------:R-:W1:Y:S01]  /*2490*/  F2F.F64.F32 R14, R0 ;  /* 0x00000000000e7310 */ /* 0x000e620000201800 */
[----:B0-----:R2:W-:Y:S04]  /*24a0*/  STL.128 [R1], R8 ;  /* 0x0000000801007387 */ /* 0x0015e80000100c00 */
[----:B-1-3--:R2:W-:Y:S02]  /*24b0*/  STL.64 [R1+0x10], R14 ;  /* 0x0000100e01007387 */ /* 0x00a5e40000100a00 */
[----:B------:R-:W-:-:S07]  /*24c0*/  LEPC R20, `(.L_x_113) ;  /* 0x000000001014794e */ /* 0x000fce0000000000 */
[----:B--2---:R-:W-:Y:S05]  /*24d0*/  CALL.ABS.NOINC R12 ;  /* 0x000000000c007343 */ /* 0x004fea0003c00000 */
.L_x_113:
[----:B------:R-:W0:Y:S01]  /*24e0*/  LDCU UR4, c[0x0][0x380] ;  /* 0x00007000ff0477ac */ /* 0x000e220008000800 */
[----:B------:R-:W-:Y:S02]  /*24f0*/  HFMA2 R3, -RZ, RZ, -3, 0 ;  /* 0xc2000000ff037431 */ /* 0x000fe400000001ff */
[----:B------:R-:W-:Y:S01]  /*2500*/  IMAD.MOV.U32 R24, RZ, RZ, R16 ;  /* 0x000000ffff187224 */ /* 0x000fe200078e0010 */
[----:B------:R-:W-:Y:S01]  /*2510*/  UMOV UR5, URZ ;  /* 0x000000ff00057c82 */ /* 0x000fe20008000000 */
[----:B------:R-:W-:Y:S01]  /*2520*/  IMAD.MOV.U32 R26, RZ, RZ, R18 ;  /* 0x000000ffff1a7224 */ /* 0x000fe200078e0012 */
[----:B0-----:R-:W5:Y:S03]  /*2530*/  TEX.LL RZ, R4, R16, R3, UR4, 3D, 0x1 ;  /* 0x48ff040310047f60 */ /* 0x001f6600089e01ff */
[----:B------:R-:W5:Y:S01]  /*2540*/  TEX.LL RZ, R25, R24, R3, UR4, 3D, 0x1 ;  /* 0x48ff040318197f60 */ /* 0x000f6200089e01ff */
[C---:B------:R-:W-:Y:S01]  /*2550*/  FADD R0, -R27.reuse, 1 ;  /* 0x3f8000001b007421 */ /* 0x040fe20000000100 */
[----:B-----5:R-:W-:-:S04]  /*2560*/  FMUL R27, R27, R4 ;  /* 0x000000041b1b7220 */ /* 0x020fc80000400000 */
[----:B------:R-:W-:-:S07]  /*2570*/  FFMA R0, R0, R25, R27 ;  /* 0x0000001900007223 */ /* 0x000fce000000001b */
.L_x_98:
[----:B0-----:R-:W-:Y:S05]  /*2580*/  BSYNC.RECONVERGENT B6 ;  /* 0x0000000000067941 */ /* 0x001fea0003800200 */
.L_x_93:
[----:B------:R-:W-:Y:S01]  /*2590*/  MOV R18, 0x88 ;  /* 0x0000008800127802 */ /* 0x000fe20000000f00 */
[----:B------:R-:W0:Y:S01]  /*25a0*/  LDCU.64 UR4, c[0x4][0x70] ;  /* 0x01000e00ff0477ac */ /* 0x000e220008000a00 */
[----:B-----5:R1:W2:Y:S01]  /*25b0*/  F2F.F64.F32 R16, R0 ;  /* 0x0000000000107310 */ /* 0x0202a20000201800 */
[----:B------:R-:W-:Y:S01]  /*25c0*/  CS2R R6, SRZ ;  /* 0x0000000000067805 */ /* 0x000fe2000001ff00 */
[----:B------:R1:W3:Y:S01]  /*25d0*/  LDC.64 R8, c[0x4][R18] ;  /* 0x0100000012087b82 */ /* 0x0002e20000000a00 */
[----:B0-----:R-:W-:Y:S01]  /*25e0*/  IMAD.U32 R4, RZ, RZ, UR4 ;  /* 0x00000004ff047e24 */ /* 0x001fe2000f8e00ff */
[----:B-12---:R-:W-:-:S07]  /*25f0*/  MOV R5, UR5 ;  /* 0x0000000500057c02 */ /* 0x006fce0008000f00 */
[----:B------:R-:W-:-:S07]  /*2600*/  LEPC R20, `(.L_x_114) ;  /* 0x000000001014794e */ /* 0x000fce0000000000 */
[----:B---3--:R-:W-:Y:S05]  /*2610*/  CALL.ABS.NOINC R8 ;  /* 0x0000000008007343 */ /* 0x008fea0003c00000 */
.L_x_114:
[----:B------:R0:W-:Y:S01]  /*2620*/  STL.64 [R1], R16 ;  /* 0x0000001001007387 */ /* 0x0001e20000100a00 */
[----:B------:R0:W1:Y:S01]  /*2630*/  LDC.64 R8, c[0x4][R18] ;  /* 0x0100000012087b82 */ /* 0x0000620000000a00 */
[----:B------:R-:W2:Y:S01]  /*2640*/  LDCU.64 UR4, c[0x4][0x78] ;  /* 0x01000f00ff0477ac */ /* 0x000ea20008000a00 */
[----:B------:R-:W-:Y:S01]  /*2650*/  IMAD.MOV.U32 R6, RZ, RZ, R19 ;  /* 0x000000ffff067224 */ /* 0x000fe200078e0013 */
[----:B------:R-:W-:Y:S01]  /*2660*/  MOV R7, R2 ;  /* 0x0000000200077202 */ /* 0x000fe20000000f00 */
[----:B--2---:R-:W-:Y:S02]  /*2670*/  IMAD.U32 R4, RZ, RZ, UR4 ;  /* 0x00000004ff047e24 */ /* 0x004fe4000f8e00ff */
[----:B0-----:R-:W-:-:S07]  /*2680*/  IMAD.U32 R5, RZ, RZ, UR5 ;  /* 0x00000005ff057e24 */ /* 0x001fce000f8e00ff */
[----:B------:R-:W-:-:S07]  /*2690*/  LEPC R20, `(.L_x_115) ;  /* 0x000000001014794e */ /* 0x000fce0000000000 */
[----:B-1----:R-:W-:Y:S05]  /*26a0*/  CALL.ABS.NOINC R8 ;  /* 0x0000000008007343 */ /* 0x002fea0003c00000 */
.L_x_115:
[----:B------:R-:W-:Y:S05]  /*26b0*/  EXIT ;  /* 0x000000000000794d */ /* 0x000fea0003800000 */
        .weak           $__internal_4_$__cuda_sm20_div_rn_f64_full
        .type           $__internal_4_$__cuda_sm20_div_rn_f64_full,@function
        .size           $__internal_4_$__cuda_sm20_div_rn_f64_full,(.L_x_126 - $__internal_4_$__cuda_sm20_div_rn_f64_full)
$__internal_4_$__cuda_sm20_div_rn_f64_full:
[----:B------:R-:W-:Y:S01]  /*26c0*/  FSETP.GEU.AND P0, PT, |R9|, 1.469367938527859385e-39, PT ;  /* 0x001000000900780b */ /* 0x000fe20003f0e200 */
[----:B------:R-:W-:Y:S01]  /*26d0*/  IMAD.U32 R4, RZ, RZ, UR36 ;  /* 0x00000024ff047e24 */ /* 0x000fe2000f8e00ff */
[C---:B------:R-:W-:Y:S01]  /*26e0*/  FSETP.GEU.AND P1, PT, |R5|.reuse, 1.469367938527859385e-39, PT ;  /* 0x001000000500780b */ /* 0x040fe20003f2e200 */
[----:B------:R-:W-:Y:S01]  /*26f0*/  IMAD.U32 R20, RZ, RZ, UR36 ;  /* 0x00000024ff147e24 */ /* 0x000fe2000f8e00ff */
[C---:B------:R-:W-:Y:S01]  /*2700*/  LOP3.LUT R3, R5.reuse, 0x800fffff, RZ, 0xc0, !PT ;  /* 0x800fffff05037812 */ /* 0x040fe200078ec0ff */
[----:B------:R-:W-:Y:S01]  /*2710*/  IMAD.MOV.U32 R12, RZ, RZ, 0x1ca00000 ;  /* 0x1ca00000ff0c7424 */ /* 0x000fe200078e00ff */
[----:B------:R-:W-:Y:S01]  /*2720*/  LOP3.LUT R14, R5, 0x7ff00000, RZ, 0xc0, !PT ;  /* 0x7ff00000050e7812 */ /* 0x000fe200078ec0ff */
[----:B------:R-:W-:Y:S01]  /*2730*/  IMAD.MOV.U32 R28, RZ, RZ, 0x1 ;  /* 0x00000001ff1c7424 */ /* 0x000fe200078e00ff */
[----:B------:R-:W-:Y:S01]  /*2740*/  LOP3.LUT R21, R3, 0x3ff00000, RZ, 0xfc, !PT ;  /* 0x3ff0000003157812 */ /* 0x000fe200078efcff */
[----:B------:R-:W-:Y:S01]  /*2750*/  BSSY.RECONVERGENT B0, `(.L_x_116) ;  /* 0x000004f000007945 */ /* 0x000fe20003800200 */
[----:B------:R-:W-:-:S02]  /*2760*/  LOP3.LUT R3, R9, 0x7ff00000, RZ, 0xc0, !PT ;  /* 0x7ff0000009037812 */ /* 0x000fc400078ec0ff */
[----:B------:R-:W-:Y:S02]  /*2770*/  MOV R10, R8 ;  /* 0x00000008000a7202 */ /* 0x000fe40000000f00 */
[----:B------:R-:W-:Y:S01]  /*2780*/  @!P0 LOP3.LUT R6, R5, 0x7ff00000, RZ, 0xc0, !PT ;  /* 0x7ff0000005068812 */ /* 0x000fe200078ec0ff */
[----:B------:R-:W-:Y:S01]  /*2790*/  @!P1 DMUL R20, R4, 8.98846567431157953865e+307 ;  /* 0x7fe0000004149828 */ /* 0x000fe20000000000 */
[C---:B------:R-:W-:Y:S01]  /*27a0*/  ISETP.GE.U32.AND P3, PT, R3.reuse, R14, PT ;  /* 0x0000000e0300720c */ /* 0x040fe20003f66070 */
[----:B------:R-:W-:Y:S01]  /*27b0*/  IMAD.MOV.U32 R13, RZ, RZ, R3 ;  /* 0x000000ffff0d7224 */ /* 0x000fe200078e0003 */
[----:B------:R-:W-:Y:S02]  /*27c0*/  @!P0 ISETP.GE.U32.AND P2, PT, R3, R6, PT ;  /* 0x000000060300820c */ /* 0x000fe40003f46070 */
[C---:B------:R-:W-:Y:S01]  /*27d0*/  SEL R11, R12.reuse, 0x63400000, !P3 ;  /* 0x634000000c0b7807 */ /* 0x040fe20005800000 */
[----:B------:R-:W0:Y:S01]  /*27e0*/  MUFU.RCP64H R29, R21 ;  /* 0x00000015001d7308 */ /* 0x000e220000001800 */
[----:B------:R-:W-:-:S02]  /*27f0*/  @!P0 SEL R7, R12, 0x63400000, !P2 ;  /* 0x634000000c078807 */ /* 0x000fc40005000000 */
[--C-:B------:R-:W-:Y:S02]  /*2800*/  LOP3.LUT R11, R11, 0x800fffff, R9.reuse, 0xf8, !PT ;  /* 0x800fffff0b0b7812 */ /* 0x100fe400078ef809 */
[----:B------:R-:W-:Y:S02]  /*2810*/  @!P0 LOP3.LUT R6, R7, 0x80000000, R9, 0xf8, !PT ;  /* 0x8000000007068812 */ /* 0x000fe400078ef809 */
[----:B------:R-:W-:Y:S02]  /*2820*/  @!P1 LOP3.LUT R14, R21, 0x7ff00000, RZ, 0xc0, !PT ;  /* 0x7ff00000150e9812 */ /* 0x000fe400078ec0ff */
[----:B------:R-:W-:Y:S01]  /*2830*/  @!P0 LOP3.LUT R7, R6, 0x100000, RZ, 0xfc, !PT ;  /* 0x0010000006078812 */ /* 0x000fe200078efcff */
[----:B------:R-:W-:-:S06]  /*2840*/  @!P0 IMAD.MOV.U32 R6, RZ, RZ, RZ ;  /* 0x000000ffff068224 */ /* 0x000fcc00078e00ff */
[----:B------:R-:W-:Y:S02]  /*2850*/  @!P0 DFMA R10, R10, 2, -R6 ;  /* 0x400000000a0a882b */ /* 0x000fe40000000806 */
[----:B0-----:R-:W-:-:S08]  /*2860*/  DFMA R6, R28, -R20, 1 ;  /* 0x3ff000001c06742b */ /* 0x001fd00000000814 */
[----:B------:R-:W-:Y:S01]  /*2870*/  DFMA R6, R6, R6, R6 ;  /* 0x000000060606722b */ /* 0x000fe20000000006 */
[----:B------:R-:W-:-:S04]  /*2880*/  @!P0 LOP3.LUT R13, R11, 0x7ff00000, RZ, 0xc0, !PT ;  /* 0x7ff000000b0d8812 */ /* 0x000fc800078ec0ff */
[----:B------:R-:W-:-:S03]  /*2890*/  IADD3 R15, PT, PT, R13, -0x1, RZ ;  /* 0xffffffff0d0f7810 */ /* 0x000fc60007ffe0ff */
[----:B------:R-:W-:Y:S01]  /*28a0*/  DFMA R28, R28, R6, R28 ;  /* 0x000000061c1c722b */ /* 0x000fe2000000001c */
[----:B------:R-:W-:Y:S01]  /*28b0*/  ISETP.GT.U32.AND P0, PT, R15, 0x7feffffe, PT ;  /* 0x7feffffe0f00780c */ /* 0x000fe20003f04070 */
[----:B------:R-:W-:-:S05]  /*28c0*/  VIADD R15, R14, 0xffffffff ;  /* 0xffffffff0e0f7836 */ /* 0x000fca0000000000 */
[----:B------:R-:W-:Y:S01]  /*28d0*/  ISETP.GT.U32.OR P0, PT, R15, 0x7feffffe, P0 ;  /* 0x7feffffe0f00780c */ /* 0x000fe20000704470 */
[----:B------:R-:W-:-:S08]  /*28e0*/  DFMA R30, R28, -R20, 1 ;  /* 0x3ff000001c1e742b */ /* 0x000fd00000000814 */
[----:B------:R-:W-:-:S08]  /*28f0*/  DFMA R30, R28, R30, R28 ;  /* 0x0000001e1c1e722b */ /* 0x000fd0000000001c */
[----:B------:R-:W-:-:S08]  /*2900*/  DMUL R28, R30, R10 ;  /* 0x0000000a1e1c7228 */ /* 0x000fd00000000000 */
[----:B------:R-:W-:-:S08]  /*2910*/  DFMA R6, R28, -R20, R10 ;  /* 0x800000141c06722b */ /* 0x000fd0000000000a */
[----:B------:R-:W-:Y:S01]  /*2920*/  DFMA R6, R30, R6, R28 ;  /* 0x000000061e06722b */ /* 0x000fe2000000001c */
[----:B------:R-:W-:Y:S10]  /*2930*/  @P0 BRA `(.L_x_117) ;  /* 0x00000000006c0947 */ /* 0x000ff40003800000 */
[----:B------:R-:W-:-:S04]  /*2940*/  LOP3.LUT R8, R5, 0x7ff00000, RZ, 0xc0, !PT ;  /* 0x7ff0000005087812 */ /* 0x000fc800078ec0ff */
[CC--:B------:R-:W-:Y:S02]  /*2950*/  VIADDMNMX R9, R3.reuse, -R8.reuse, 0xb9600000, !PT ;  /* 0xb960000003097446 */ /* 0x0c0fe40007800908 */
[----:B------:R-:W-:Y:S02]  /*2960*/  ISETP.GE.U32.AND P0, PT, R3, R8, PT ;  /* 0x000000080300720c */ /* 0x000fe40003f06070 */
[----:B------:R-:W-:Y:S02]  /*2970*/  VIMNMX R3, PT, PT, R9, 0x46a00000, PT ;  /* 0x46a0000009037848 */ /* 0x000fe40003fe0100 */
[----:B------:R-:W-:Y:S02]  /*2980*/  SEL R12, R12, 0x63400000, !P0 ;  /* 0x634000000c0c7807 */ /* 0x000fe40004000000 */
[----:B------:R-:W-:-:S03]  /*2990*/  MOV R8, RZ ;  /* 0x000000ff00087202 */ /* 0x000fc60000000f00 */
[----:B------:R-:W-:-:S04]  /*29a0*/  IMAD.IADD R3, R3, 0x1, -R12 ;  /* 0x0000000103037824 */ /* 0x000fc800078e0a0c */
[----:B------:R-:W-:-:S06]  /*29b0*/  VIADD R9, R3, 0x7fe00000 ;  /* 0x7fe0000003097836 */ /* 0x000fcc0000000000 */
[----:B------:R-:W-:-:S10]  /*29c0*/  DMUL R28, R6, R8 ;  /* 0x00000008061c7228 */ /* 0x000fd40000000000 */
[----:B------:R-:W-:-:S13]  /*29d0*/  FSETP.GTU.AND P0, PT, |R29|, 1.469367938527859385e-39, PT ;  /* 0x001000001d00780b */ /* 0x000fda0003f0c200 */
[----:B------:R-:W-:Y:S05]  /*29e0*/  @P0 BRA `(.L_x_118) ;  /* 0x0000000000940947 */ /* 0x000fea0003800000 */
[----:B------:R-:W-:-:S06]  /*29f0*/  DFMA R10, R6, -R20, R10 ;  /* 0x80000014060a722b */ /* 0x000fcc000000000a */
[----:B------:R-:W-:-:S04]  /*2a00*/  IMAD.MOV.U32 R10, RZ, RZ, RZ ;  /* 0x000000ffff0a7224 */ /* 0x000fc800078e00ff */
[C---:B------:R-:W-:Y:S02]  /*2a10*/  FSETP.NEU.AND P0, PT, R11.reuse, RZ, PT ;  /* 0x000000ff0b00720b */ /* 0x040fe40003f0d000 */
[----:B------:R-:W-:-:S04]  /*2a20*/  LOP3.LUT R5, R11, 0x80000000, R5, 0x48, !PT ;  /* 0x800000000b057812 */ /* 0x000fc800078e4805 */
[----:B------:R-:W-:-:S07]  /*2a30*/  LOP3.LUT R11, R5, R9, RZ, 0xfc, !PT ;  /* 0x00000009050b7212 */ /* 0x000fce00078efcff */
[----:B------:R-:W-:Y:S05]  /*2a40*/  @!P0 BRA `(.L_x_118) ;  /* 0x00000000007c8947 */ /* 0x000fea0003800000 */
[----:B------:R-:W-:Y:S01]  /*2a50*/  IMAD.MOV R9, RZ, RZ, -R3 ;  /* 0x000000ffff097224 */ /* 0x000fe200078e0a03 */
[----:B------:R-:W-:Y:S01]  /*2a60*/  IADD3 R3, PT, PT, -R3, -0x43300000, RZ ;  /* 0xbcd0000003037810 */ /* 0x000fe20007ffe1ff */
[----:B------:R-:W-:-:S06]  /*2a70*/  IMAD.MOV.U32 R8, RZ, RZ, RZ ;  /* 0x000000ffff087224 */ /* 0x000fcc00078e00ff */
[----:B------:R-:W-:Y:S02]  /*2a80*/  DFMA R8, R28, -R8, R6 ;  /* 0x800000081c08722b */ /* 0x000fe40000000006 */
[----:B------:R-:W-:-:S08]  /*2a90*/  DMUL.RP R6, R6, R10 ;  /* 0x0000000a06067228 */ /* 0x000fd00000008000 */
[----:B------:R-:W-:Y:S02]  /*2aa0*/  FSETP.NEU.AND P0, PT, |R9|, R3, PT ;  /* 0x000000030900720b */ /* 0x000fe40003f0d200 */
[----:B------:R-:W-:Y:S02]  /*2ab0*/  LOP3.LUT R5, R7, R5, RZ, 0x3c, !PT ;  /* 0x0000000507057212 */ /* 0x000fe400078e3cff */
[----:B------:R-:W-:Y:S02]  /*2ac0*/  FSEL R28, R6, R28, !P0 ;  /* 0x0000001c061c7208 */ /* 0x000fe40004000000 */
[----:B------:R-:W-:Y:S01]  /*2ad0*/  FSEL R29, R5, R29, !P0 ;  /* 0x0000001d051d7208 */ /* 0x000fe20004000000 */
[----:B------:R-:W-:Y:S06]  /*2ae0*/  BRA `(.L_x_118) ;  /* 0x0000000000547947 */ /* 0x000fec0003800000 */
.L_x_117:
[----:B------:R-:W-:-:S14]  /*2af0*/  DSETP.NAN.AND P0, PT, R8, R8, PT ;  /* 0x000000080800722a */ /* 0x000fdc0003f08000 */
[----:B------:R-:W-:Y:S05]  /*2b00*/  @P0 BRA `(.L_x_119) ;  /* 0x0000000000440947 */ /* 0x000fea0003800000 */
[----:B------:R-:W-:-:S14]  /*2b10*/  DSETP.NAN.AND P0, PT, R4, R4, PT ;  /* 0x000000040400722a */ /* 0x000fdc0003f08000 */
[----:B------:R-:W-:Y:S05]  /*2b20*/  @P0 BRA `(.L_x_120) ;  /* 0x0000000000300947 */ /* 0x000fea0003800000 */
[----:B------:R-:W-:Y:S01]  /*2b30*/  ISETP.NE.AND P0, PT, R13, R14, PT ;  /* 0x0000000e0d00720c */ /* 0x000fe20003f05270 */
[----:B------:R-:W-:Y:S01]  /*2b40*/  IMAD.MOV.U32 R29, RZ, RZ, -0x80000 ;  /* 0xfff80000ff1d7424 */ /* 0x000fe200078e00ff */
[----:B------:R-:W-:-:S11]  /*2b50*/  MOV R28, 0x0 ;  /* 0x00000000001c7802 */ /* 0x000fd60000000f00 */
        /* <DEDUP_REMOVED lines=9> */
.L_x_120:
[----:B------:R-:W-:Y:S01]  /*2bf0*/  LOP3.LUT R29, R5, 0x80000, RZ, 0xfc, !PT ;  /* 0x00080000051d7812 */ /* 0x000fe200078efcff */
[----:B------:R-:W-:Y:S01]  /*2c00*/  IMAD.MOV.U32 R28, RZ, RZ, R4 ;  /* 0x000000ffff1c7224 */ /* 0x000fe200078e0004 */
[----:B------:R-:W-:Y:S06]  /*2c10*/  BRA `(.L_x_118) ;  /* 0x0000000000087947 */ /* 0x000fec0003800000 */
.L_x_119:
[----:B------:R-:W-:Y:S01]  /*2c20*/  LOP3.LUT R29, R9, 0x80000, RZ, 0xfc, !PT ;  /* 0x00080000091d7812 */ /* 0x000fe200078efcff */
[----:B------:R-:W-:-:S07]  /*2c30*/  IMAD.MOV.U32 R28, RZ, RZ, R8 ;  /* 0x000000ffff1c7224 */ /* 0x000fce00078e0008 */
.L_x_118:
[----:B------:R-:W-:Y:S05]  /*2c40*/  BSYNC.RECONVERGENT B0 ;  /* 0x0000000000007941 */ /* 0x000fea0003800200 */
.L_x_116:
[----:B------:R-:W-:Y:S01]  /*2c50*/  IMAD.MOV.U32 R4, RZ, RZ, R0 ;  /* 0x000000ffff047224 */ /* 0x000fe200078e0000 */
[----:B------:R-:W-:Y:S01]  /*2c60*/  MOV R7, R29 ;  /* 0x0000001d00077202 */ /* 0x000fe20000000f00 */
[----:B------:R-:W-:Y:S02]  /*2c70*/  IMAD.MOV.U32 R5, RZ, RZ, 0x0 ;  /* 0x00000000ff057424 */ /* 0x000fe400078e00ff */
[----:B------:R-:W-:Y:S02]  /*2c80*/  IMAD.MOV.U32 R6, RZ, RZ, R28 ;  /* 0x000000ffff067224 */ /* 0x000fe400078e001c */
[----:B------:R-:W-:Y:S05]  /*2c90*/  RET.REL.NODEC R4 `(_Z16cooling_functionyffff) ;  /* 0xffffffd004d87950 */ /* 0x000fea0003c3ffff */
.L_x_121:
        /* <DEDUP_REMOVED lines=14> */
.L_x_126:


//--------------------- .nv.global.init           --------------------------
	.section	.nv.global.init,"aw",@progbits
.nv.global.init:
	.type		$str$16,@object
	.size		$str$16,($str$3 - $str$16)
$str$16:
        /*0000*/ 	.byte	0x48, 0x65, 0x6c, 0x6c, 0x6f, 0x21, 0x0a, 0x00
	.type		$str$3,@object
	.size		$str$3,($str$4 - $str$3)
$str$3:
        /*0008*/ 	.byte	0x76, 0x34, 0x20, 0x3d, 0x20, 0x25, 0x6c, 0x66, 0x0a, 0x00
	.type		$str$4,@object
	.size		$str$4,($str$6 - $str$4)
$str$4:
        /*0012*/ 	.byte	0x45, 0x6e, 0x74, 0x72, 0x61, 0x6e, 0x63, 0x65, 0x20, 0x31, 0x20, 0x0a, 0x00
	.type		$str$6,@object
	.size		$str$6,($str$9 - $str$6)
$str$6:
        /*001f*/ 	.byte	0x45, 0x6e, 0x74, 0x72, 0x61, 0x6e, 0x63, 0x65, 0x20, 0x32, 0x20, 0x0a, 0x00
	.type		$str$9,@object
	.size		$str$9,($str$13 - $str$9)
$str$9:
        /*002c*/ 	.byte	0x45, 0x6e, 0x74, 0x72, 0x61, 0x6e, 0x63, 0x65, 0x20, 0x33, 0x20, 0x0a, 0x00
	.type		$str$13,@object
	.size		$str$13,($str$1 - $str$13)
$str$13:
        /*0039*/ 	.byte	0x45, 0x6e, 0x74, 0x72, 0x61, 0x6e, 0x63, 0x65, 0x20, 0x34, 0x20, 0x0a, 0x00
	.type		$str$1,@object
	.size		$str$1,($str - $str$1)
$str$1:
        /*0046*/ 	.byte	0x53, 0x65, 0x67, 0x75, 0x6e, 0x64, 0x6f, 0x20, 0x63, 0x61, 0x73, 0x6f, 0x20, 0x0a, 0x00
	.type		$str,@object
	.size		$str,($str$10 - $str)
$str:
        /*0055*/ 	.byte	0x50, 0x72, 0x69, 0x6d, 0x65, 0x69, 0x72, 0x6f, 0x20, 0x63, 0x61, 0x73, 0x6f, 0x20, 0x0a, 0x00
	.type		$str$10,@object
	.size		$str$10,($str$2 - $str$10)
$str$10:
        /*0065*/ 	.byte	0x61, 0x31, 0x5f, 0x69, 0x6e, 0x64, 0x65, 0x78, 0x20, 0x3d, 0x20, 0x25, 0x6c, 0x66, 0x0a, 0x00
	.type		$str$2,@object
	.size		$str$2,($str$15 - $str$2)
$str$2:
        /*0075*/ 	.byte	0x54, 0x65, 0x72, 0x63, 0x65, 0x69, 0x72, 0x6f, 0x20, 0x63, 0x61, 0x73, 0x6f, 0x20, 0x0a, 0x00
	.type		$str$15,@object
	.size		$str$15,($str$11 - $str$15)
$str$15:
        /*0085*/ 	.byte	0x43, 0x6f, 0x6f, 0x6c, 0x69, 0x6e, 0x67, 0x20, 0x76, 0x61, 0x6c, 0x75, 0x65, 0x20, 0x3d, 0x20
        /*0095*/ 	.byte	0x25, 0x6c, 0x66, 0x0a, 0x00
	.type		$str$11,@object
	.size		$str$11,($str$14 - $str$11)
$str$11:
        /*009a*/ 	.byte	0x76, 0x31, 0x5f, 0x69, 0x20, 0x3d, 0x20, 0x25, 0x6c, 0x66, 0x2c, 0x20, 0x76, 0x31, 0x5f, 0x69
        /*00aa*/ 	.byte	0x31, 0x20, 0x3d, 0x20, 0x25, 0x6c, 0x66, 0x20, 0x0a, 0x00
	.type		$str$14,@object
	.size		$str$14,($str$5 - $str$14)
$str$14:
        /*00b4*/ 	.byte	0x43, 0x6f, 0x6f, 0x72, 0x64, 0x69, 0x6e, 0x61, 0x74, 0x65, 0x73, 0x20, 0x69, 0x6e, 0x20, 0x74
        /*00c4*/ 	.byte	0x65, 0x78, 0x74, 0x75, 0x72, 0x65, 0x20, 0x67, 0x72, 0x69, 0x64, 0x3a, 0x0a, 0x00
	.type		$str$5,@object
	.size		$str$5,($str$12 - $str$5)
$str$5:
        /*00d2*/ 	.byte	0x76, 0x30, 0x20, 0x3d, 0x20, 0x25, 0x6c, 0x66, 0x2c, 0x20, 0x76, 0x31, 0x20, 0x3d, 0x20, 0x25
        /*00e2*/ 	.byte	0x6c, 0x66, 0x2c, 0x20, 0x76, 0x34, 0x20, 0x3d, 0x20, 0x25, 0x6c, 0x66, 0x0a, 0x00
	.type		$str$12,@object
	.size		$str$12,($str$7 - $str$12)
$str$12:
        /*00f0*/ 	.byte	0x61, 0x6c, 0x70, 0x68, 0x61, 0x20, 0x3d, 0x20, 0x25, 0x6c, 0x66, 0x2c, 0x20, 0x74, 0x65, 0x78
        /*0100*/ 	.byte	0x20, 0x62, 0x65, 0x66, 0x6f, 0x72, 0x65, 0x20, 0x3d, 0x20, 0x25, 0x6c, 0x66, 0x2c, 0x20, 0x74
        /*0110*/ 	.byte	0x65, 0x78, 0x20, 0x61, 0x66, 0x74, 0x65, 0x72, 0x20, 0x3d, 0x20, 0x25, 0x6c, 0x66, 0x20, 0x0a
        /*0120*/ 	.byte	0x00
	.type		$str$7,@object
	.size		$str$7,($str$8 - $str$7)
$str$7:
        /*0121*/ 	.byte	0x42, 0x5f, 0x62, 0x65, 0x66, 0x6f, 0x72, 0x65, 0x20, 0x3d, 0x20, 0x25, 0x6c, 0x66, 0x2c, 0x20
        /*0131*/ 	.byte	0x42, 0x5f, 0x61, 0x66, 0x74, 0x65, 0x72, 0x20, 0x3d, 0x20, 0x25, 0x6c, 0x66, 0x2c, 0x20, 0x6e
        /*0141*/ 	.byte	0x65, 0x5f, 0x62, 0x65, 0x66, 0x6f, 0x72, 0x65, 0x20, 0x3d, 0x20, 0x25, 0x6c, 0x66, 0x2c, 0x20
        /*0151*/ 	.byte	0x6e, 0x65, 0x5f, 0x61, 0x66, 0x74, 0x65, 0x72, 0x20, 0x3d, 0x20, 0x25, 0x6c, 0x66, 0x0a, 0x00
	.type		$str$8,@object
	.size		$str$8,(.L_8 - $str$8)
$str$8:
        /*0161*/ 	.byte	0x61, 0x6c, 0x70, 0x68, 0x61, 0x20, 0x3d, 0x20, 0x25, 0x6c, 0x66, 0x2c, 0x20, 0x62, 0x65, 0x74
        /*0171*/ 	.byte	0x61, 0x20, 0x3d, 0x20, 0x25, 0x6c, 0x66, 0x2c, 0x20, 0x74, 0x65, 0x78, 0x69, 0x6a, 0x20, 0x3d
        /*0181*/ 	.byte	0x20, 0x25, 0x6c, 0x66, 0x2c, 0x20, 0x74, 0x65, 0x78, 0x69, 0x31, 0x6a, 0x20, 0x3d, 0x20, 0x25
        /*0191*/ 	.byte	0x6c, 0x66, 0x2c, 0x20, 0x74, 0x65, 0x78, 0x69, 0x6a, 0x31, 0x20, 0x3d, 0x20, 0x25, 0x6c, 0x66
        /*01a1*/ 	.byte	0x2c, 0x20, 0x74, 0x65, 0x78, 0x69, 0x31, 0x6a, 0x31, 0x20, 0x3d, 0x20, 0x25, 0x6c, 0x66, 0x20
        /*01b1*/ 	.byte	0x0a, 0x00
.L_8:


//--------------------- .nv.shared.reserved.0     --------------------------
	.section	.nv.shared.reserved.0,"aw",@nobits
	.weak		__nv_reservedSMEM_offset_0_alias
	.size		__nv_reservedSMEM_offset_0_alias, 0, 64
	.other		__nv_reservedSMEM_offset_0_alias,@"STO_CUDA_RESERVED_SHARED STV_DEFAULT"
__nv_reservedSMEM_offset_0_alias:
	.zero		0
	.zero		64


//--------------------- .nv.constant0._Z34cooling_function_comparison_globalyPdS_S_S_S_ --------------------------
	.section	.nv.constant0._Z34cooling_function_comparison_globalyPdS_S_S_S_,"a",@progbits
	.sectionflags	@""
	.align	4
.nv.constant0._Z34cooling_function_comparison_globalyPdS_S_S_S_:
	.zero		944


//--------------------- .nv.constant0._Z4testv    --------------------------
	.section	.nv.constant0._Z4testv,"a",@progbits
	.sectionflags	@""
	.align	4
.nv.constant0._Z4testv:
	.zero		896


//--------------------- .nv.constant0._Z21global_memory_readingPdS_S_S_S_S_S_S_S_S_ --------------------------
	.section	.nv.constant0._Z21global_memory_readingPdS_S_S_S_S_S_S_S_S_,"a",@progbits
	.sectionflags	@""
	.align	4
.nv.constant0._Z21global_memory_readingPdS_S_S_S_S_S_S_S_S_:
	.zero		976


//--------------------- .nv.constant0._Z21cooling_function_testyPdS_S_S_S_S_S_ --------------------------
	.section	.nv.constant0._Z21cooling_function_testyPdS_S_S_S_S_S_,"a",@progbits
	.sectionflags	@""
	.align	4
.nv.constant0._Z21cooling_function_testyPdS_S_S_S_S_S_:
	.zero		960


//--------------------- .nv.constant0._Z23cooling_function_marcelyfPdS_S_ --------------------------
	.section	.nv.constant0._Z23cooling_function_marcelyfPdS_S_,"a",@progbits
	.sectionflags	@""
	.align	4
.nv.constant0._Z23cooling_function_marcelyfPdS_S_:
	.zero		936


//--------------------- .nv.constant0._Z16cooling_functionyffff --------------------------
	.section	.nv.constant0._Z16cooling_functionyffff,"a",@progbits
	.sectionflags	@""
	.align	4
.nv.constant0._Z16cooling_functionyffff:
	.zero		920


//--------------------- SYMBOLS --------------------------

	.type		.nv.reservedSmem.offset0,@object
	.size		.nv.reservedSmem.offset0,0x4
	.type		vprintf,@function
